// auto-generated by cutlass_sweep.gemm — config: {"arch": "sm_90", "cluster_m": 1, "cluster_n": 1, "dtype": "int8", "dtype_b": "int8", "layout": "nt", "stages": 0, "tile_k": 32, "tile_m": 192, "tile_n": 96}
#include "cutlass/cutlass.h"
#include "cutlass/gemm/collective/collective_builder.hpp"
#include "cutlass/gemm/device/gemm_universal_adapter.h"
#include "cutlass/gemm/kernel/gemm_universal.hpp"
#include "cutlass/epilogue/collective/collective_builder.hpp"

using ElemA = int8_t;
using ElemB = int8_t;
using ElemCD = int8_t;
using Acc  = int32_t;
using TileShape    = cute::Shape<cute::_192, cute::_96, cute::_32>;
using ClusterShape = cute::Shape<cute::_1, cute::_1, cute::_1>;

using CollectiveEpilogue = typename cutlass::epilogue::collective::CollectiveBuilder<
    cutlass::arch::Sm90, cutlass::arch::OpClassTensorOp,
    TileShape, ClusterShape,
    cutlass::epilogue::collective::EpilogueTileAuto,
    Acc, Acc,
    ElemCD, cutlass::layout::RowMajor, 128 / cutlass::sizeof_bits<ElemCD>::value,
    ElemCD, cutlass::layout::RowMajor, 128 / cutlass::sizeof_bits<ElemCD>::value,
    cutlass::epilogue::collective::EpilogueScheduleAuto
  >::CollectiveOp;

using CollectiveMainloop = typename cutlass::gemm::collective::CollectiveBuilder<
    cutlass::arch::Sm90, cutlass::arch::OpClassTensorOp,
    ElemA, cutlass::layout::RowMajor, 128 / cutlass::sizeof_bits<ElemA>::value,
    ElemB, cutlass::layout::ColumnMajor, 128 / cutlass::sizeof_bits<ElemB>::value,
    Acc,
    TileShape, ClusterShape,
    cutlass::gemm::collective::StageCountAutoCarveout<static_cast<int>(sizeof(typename CollectiveEpilogue::SharedStorage))>,
    cutlass::gemm::collective::KernelScheduleAuto
  >::CollectiveOp;

using GemmKernel = cutlass::gemm::kernel::GemmUniversal<
    cute::Shape<int,int,int,int>,
    CollectiveMainloop,
    CollectiveEpilogue
>;
using Gemm = cutlass::gemm::device::GemmUniversalAdapter<GemmKernel>;

// Force the device kernel symbol into the cubin without needing a host main.
auto* _anchor = &cutlass::device_kernel<GemmKernel>;


// ===== COMPILED SASS (sm_90a) =====

	.target	sm_90a

	.elftype	@"ET_EXEC"


//--------------------- .note.nv.tkinfo           --------------------------
	.section	.note.nv.tkinfo,"",@"SHT_NOTE"
	.sectionflags	@"SHF_NOTE_NV_TKINFO"
	.tkinfo
        /*0018*/ 	.word	0x00000002
        /*0030*/ 	.string	""
        /*0030*/ 	.string	"ptxas"
        /*0030*/ 	.string	"Cuda compilation tools, release 13.0, V13.0.88"
        /*0030*/ 	.string	"Build cuda_13.0.r13.0/compiler.36424714_0"
        /*0030*/ 	.string	"-arch sm_90a -m 64 "



//--------------------- .note.nv.cuinfo           --------------------------
	.section	.note.nv.cuinfo,"",@"SHT_NOTE"
	.sectionflags	@"SHF_NOTE_NV_CUINFO"
        /*0018*/ 	.short	0x0002
        /*001a*/ 	.short	0x005a
        /*001c*/ 	.short	0x0082
	.zero		2


//--------------------- .nv.info                  --------------------------
	.section	.nv.info,"",@"SHT_CUDA_INFO"
	.align	4


	//----- nvinfo : EIATTR_REGCOUNT
	.align		4
        /*0000*/ 	.byte	0x04, 0x2f
        /*0002*/ 	.short	(.L_15 - .L_14)
	.align		4
.L_14:
        /*0004*/ 	.word	index@(_ZN7cutlass13device_kernelINS_4gemm6kernel13GemmUniversalIN4cute5tupleIJiiiiEEENS1_10collective13CollectiveMmaINS1_34MainloopSm90TmaGmmaWarpSpecializedILi25ENS5_IJNS4_1CILi1EEESB_SB_EEENS1_35KernelTmaWarpSpecializedCooperativeEEENS5_IJNSA_ILi192EEENSA_ILi96EEENSA_ILi32EEEEEEaNS5_IJlSB_lEEEaSJ_NS4_8TiledMMAINS4_8MMA_AtomIJNS4_4SM904GMMA26MMA_64x96x32_S32S8S8_SS_TNEEEENS4_6LayoutINS5_IJNSA_ILi2EEESB_SB_EEENS5_IJSB_NSA_ILi0EEEST_EEEEENS5_IJNS4_10UnderscoreESW_SW_EEEEENS4_13SM90_TMA_LOADENS4_14ComposedLayoutINS4_7SwizzleILi1ELi4ELi3EEENS4_18smem_ptr_flag_bitsILi8EEENSQ_INS5_IJNSA_ILi8EEESH_EEENS5_IJSH_SB_EEEEEEEvNS4_8identityESZ_S19_vS1A_EENS_8epilogue10collective6detail29Sm90TmaWarpSpecializedAdapterINS1D_15DefaultEpilogueIaSJ_SJ_NS1C_6thread17LinearCombinationIaLi1EiiLNS1H_9ScaleType4KindE0ELNS_15FloatRoundStyleE2EaEENS1_15EpilogueDefaultEEEEEvvEEEEvNT_6ParamsE)
        /*0008*/ 	.word	0x000000a8


	//----- nvinfo : EIATTR_FRAME_SIZE
	.align		4
.L_15:
        /*000c*/ 	.byte	0x04, 0x11
        /*000e*/ 	.short	(.L_17 - .L_16)
	.align		4
.L_16:
        /*0010*/ 	.word	index@(_ZN7cutlass13device_kernelINS_4gemm6kernel13GemmUniversalIN4cute5tupleIJiiiiEEENS1_10collective13CollectiveMmaINS1_34MainloopSm90TmaGmmaWarpSpecializedILi25ENS5_IJNS4_1CILi1EEESB_SB_EEENS1_35KernelTmaWarpSpecializedCooperativeEEENS5_IJNSA_ILi192EEENSA_ILi96EEENSA_ILi32EEEEEEaNS5_IJlSB_lEEEaSJ_NS4_8TiledMMAINS4_8MMA_AtomIJNS4_4SM904GMMA26MMA_64x96x32_S32S8S8_SS_TNEEEENS4_6LayoutINS5_IJNSA_ILi2EEESB_SB_EEENS5_IJSB_NSA_ILi0EEEST_EEEEENS5_IJNS4_10UnderscoreESW_SW_EEEEENS4_13SM90_TMA_LOADENS4_14ComposedLayoutINS4_7SwizzleILi1ELi4ELi3EEENS4_18smem_ptr_flag_bitsILi8EEENSQ_INS5_IJNSA_ILi8EEESH_EEENS5_IJSH_SB_EEEEEEEvNS4_8identityESZ_S19_vS1A_EENS_8epilogue10collective6detail29Sm90TmaWarpSpecializedAdapterINS1D_15DefaultEpilogueIaSJ_SJ_NS1C_6thread17LinearCombinationIaLi1EiiLNS1H_9ScaleType4KindE0ELNS_15FloatRoundStyleE2EaEENS1_15EpilogueDefaultEEEEEvvEEEEvNT_6ParamsE)
        /*0014*/ 	.word	0x00000000


	//----- nvinfo : EIATTR_MIN_STACK_SIZE
	.align		4
.L_17:
        /*0018*/ 	.byte	0x04, 0x12
        /*001a*/ 	.short	(.L_19 - .L_18)
	.align		4
.L_18:
        /*001c*/ 	.word	index@(_ZN7cutlass13device_kernelINS_4gemm6kernel13GemmUniversalIN4cute5tupleIJiiiiEEENS1_10collective13CollectiveMmaINS1_34MainloopSm90TmaGmmaWarpSpecializedILi25ENS5_IJNS4_1CILi1EEESB_SB_EEENS1_35KernelTmaWarpSpecializedCooperativeEEENS5_IJNSA_ILi192EEENSA_ILi96EEENSA_ILi32EEEEEEaNS5_IJlSB_lEEEaSJ_NS4_8TiledMMAINS4_8MMA_AtomIJNS4_4SM904GMMA26MMA_64x96x32_S32S8S8_SS_TNEEEENS4_6LayoutINS5_IJNSA_ILi2EEESB_SB_EEENS5_IJSB_NSA_ILi0EEEST_EEEEENS5_IJNS4_10UnderscoreESW_SW_EEEEENS4_13SM90_TMA_LOADENS4_14ComposedLayoutINS4_7SwizzleILi1ELi4ELi3EEENS4_18smem_ptr_flag_bitsILi8EEENSQ_INS5_IJNSA_ILi8EEESH_EEENS5_IJSH_SB_EEEEEEEvNS4_8identityESZ_S19_vS1A_EENS_8epilogue10collective6detail29Sm90TmaWarpSpecializedAdapterINS1D_15DefaultEpilogueIaSJ_SJ_NS1C_6thread17LinearCombinationIaLi1EiiLNS1H_9ScaleType4KindE0ELNS_15FloatRoundStyleE2EaEENS1_15EpilogueDefaultEEEEEvvEEEEvNT_6ParamsE)
        /*0020*/ 	.word	0x00000000
.L_19:


//--------------------- .nv.compat                --------------------------
	.section	.nv.compat,"",@"SHT_CUDA_COMPAT_INFO"
	.align	4
        /*0000*/ 	.byte	0x02, 0x09, 0x01, 0x00, 0x02, 0x02, 0x04, 0x00, 0x02, 0x05, 0x05, 0x00, 0x03, 0x07, 0x01, 0x01
        /*0010*/ 	.byte	0x02, 0x03, 0x01, 0x00, 0x02, 0x06, 0x01, 0x00, 0x04, 0x0b, 0x08, 0x00, 0x00, 0x00, 0x00, 0x00
        /*0020*/ 	.byte	0x00, 0x00, 0x00, 0x00


//--------------------- .nv.info._ZN7cutlass13device_kernelINS_4gemm6kernel13GemmUniversalIN4cute5tupleIJiiiiEEENS1_10collective13CollectiveMmaINS1_34MainloopSm90TmaGmmaWarpSpecializedILi25ENS5_IJNS4_1CILi1EEESB_SB_EEENS1_35KernelTmaWarpSpecializedCooperativeEEENS5_IJNSA_ILi192EEENSA_ILi96EEENSA_ILi32EEEEEEaNS5_IJlSB_lEEEaSJ_NS4_8TiledMMAINS4_8MMA_AtomIJNS4_4SM904GMMA26MMA_64x96x32_S32S8S8_SS_TNEEEENS4_6LayoutINS5_IJNSA_ILi2EEESB_SB_EEENS5_IJSB_NSA_ILi0EEEST_EEEEENS5_IJNS4_10UnderscoreESW_SW_EEEEENS4_13SM90_TMA_LOADENS4_14ComposedLayoutINS4_7SwizzleILi1ELi4ELi3EEENS4_18smem_ptr_flag_bitsILi8EEENSQ_INS5_IJNSA_ILi8EEESH_EEENS5_IJSH_SB_EEEEEEEvNS4_8identityESZ_S19_vS1A_EENS_8epilogue10collective6detail29Sm90TmaWarpSpecializedAdapterINS1D_15DefaultEpilogueIaSJ_SJ_NS1C_6thread17LinearCombinationIaLi1EiiLNS1H_9ScaleType4KindE0ELNS_15FloatRoundStyleE2EaEENS1_15EpilogueDefaultEEEEEvvEEEEvNT_6ParamsE --------------------------
	.section	.nv.info._ZN7cutlass13device_kernelINS_4gemm6kernel13GemmUniversalIN4cute5tupleIJiiiiEEENS1_10collective13CollectiveMmaINS1_34MainloopSm90TmaGmmaWarpSpecializedILi25ENS5_IJNS4_1CILi1EEESB_SB_EEENS1_35KernelTmaWarpSpecializedCooperativeEEENS5_IJNSA_ILi192EEENSA_ILi96EEENSA_ILi32EEEEEEaNS5_IJlSB_lEEEaSJ_NS4_8TiledMMAINS4_8MMA_AtomIJNS4_4SM904GMMA26MMA_64x96x32_S32S8S8_SS_TNEEEENS4_6LayoutINS5_IJNSA_ILi2EEESB_SB_EEENS5_IJSB_NSA_ILi0EEEST_EEEEENS5_IJNS4_10UnderscoreESW_SW_EEEEENS4_13SM90_TMA_LOADENS4_14ComposedLayoutINS4_7SwizzleILi1ELi4ELi3EEENS4_18smem_ptr_flag_bitsILi8EEENSQ_INS5_IJNSA_ILi8EEESH_EEENS5_IJSH_SB_EEEEEEEvNS4_8identityESZ_S19_vS1A_EENS_8epilogue10collective6detail29Sm90TmaWarpSpecializedAdapterINS1D_15DefaultEpilogueIaSJ_SJ_NS1C_6thread17LinearCombinationIaLi1EiiLNS1H_9ScaleType4KindE0ELNS_15FloatRoundStyleE2EaEENS1_15EpilogueDefaultEEEEEvvEEEEvNT_6ParamsE,"",@"SHT_CUDA_INFO"
	.sectionflags	@""
	.align	4


	//----- nvinfo : EIATTR_CUDA_API_VERSION
	.align		4
        /*0000*/ 	.byte	0x04, 0x37
        /*0002*/ 	.short	(.L_21 - .L_20)
.L_20:
        /*0004*/ 	.word	0x00000082


	//----- nvinfo : EIATTR_KPARAM_INFO
	.align		4
.L_21:
        /*0008*/ 	.byte	0x04, 0x17
        /*000a*/ 	.short	(.L_23 - .L_22)
.L_22:
        /*000c*/ 	.word	0x00000000
        /*0010*/ 	.short	0x0000
        /*0012*/ 	.short	0x0070
        /*0014*/ 	.byte	0x00, 0xf0, 0x01, 0x10


	//----- nvinfo : EIATTR_SPARSE_MMA_MASK
	.align		4
.L_23:
        /*0018*/ 	.byte	0x03, 0x50
        /*001a*/ 	.short	0x0000


	//----- nvinfo : EIATTR_MAXREG_COUNT
	.align		4
        /*001c*/ 	.byte	0x03, 0x1b
        /*001e*/ 	.short	0x00a8


	//----- nvinfo : EIATTR_NUM_BARRIERS
	.align		4
        /*0020*/ 	.byte	0x02, 0x4c
        /*0022*/ 	.byte	0x01
	.zero		1


	//----- nvinfo : EIATTR_EXTERNS
	.align		4
        /*0024*/ 	.byte	0x04, 0x0f
        /*0026*/ 	.short	(.L_25 - .L_24)


	//   ....[0]....
	.align		4
.L_24:
        /*0028*/ 	.word	index@(__assertfail)


	//----- nvinfo : EIATTR_MERCURY_ISA_VERSION
	.align		4
.L_25:
        /*002c*/ 	.byte	0x03, 0x5f
        /*002e*/ 	.short	0x0101


	//----- nvinfo : EIATTR_INT_WARP_WIDE_INSTR_OFFSETS
	.align		4
        /*0030*/ 	.byte	0x04, 0x31
        /*0032*/ 	.short	(.L_27 - .L_26)


	//   ....[0]....
.L_26:
        /*0034*/ 	.word	0x00000690


	//   ....[1]....
        /*0038*/ 	.word	0x000006c0


	//   ....[2]....
        /*003c*/ 	.word	0x000007a0


	//----- nvinfo : EIATTR_COOP_GROUP_MASK_REGIDS
	.align		4
.L_27:
        /*0040*/ 	.byte	0x04, 0x29
        /*0042*/ 	.short	(.L_29 - .L_28)


	//   ....[0]....
.L_28:
        /*0044*/ 	.word	0xffffffff


	//   ....[1]....
        /*0048*/ 	.word	0xffffffff


	//   ....[2]....
        /*004c*/ 	.word	0xffffffff


	//   ....[3]....
        /*0050*/ 	.word	0xffffffff


	//   ....[4]....
        /*0054*/ 	.word	0xffffffff


	//----- nvinfo : EIATTR_COOP_GROUP_INSTR_OFFSETS
	.align		4
.L_29:
        /*0058*/ 	.byte	0x04, 0x28
        /*005a*/ 	.short	(.L_31 - .L_30)


	//   ....[0]....
.L_30:
        /*005c*/ 	.word	0x00000060


	//   ....[1]....
        /*0060*/ 	.word	0x00000070


	//   ....[2]....
        /*0064*/ 	.word	0x00000130


	//   ....[3]....
        /*0068*/ 	.word	0x00000590


	//   ....[4]....
        /*006c*/ 	.word	0x000012d0


	//----- nvinfo : EIATTR_REG_RECONFIG
	.align		4
.L_31:
        /*0070*/ 	.byte	0x01, 0x54
	.zero		2


	//----- nvinfo : EIATTR_SYSCALL_OFFSETS
	.align		4
        /*0074*/ 	.byte	0x04, 0x46
        /*0076*/ 	.short	(.L_33 - .L_32)


	//   ....[0]....
.L_32:
        /*0078*/ 	.word	0x000014a0


	//----- nvinfo : EIATTR_MBARRIER_INSTR_OFFSETS
	.align		4
.L_33:
        /*007c*/ 	.byte	0x04, 0x39
        /*007e*/ 	.short	(.L_35 - .L_34)


	//   ....[0]....
.L_34:
        /*0080*/ 	.word	0x00000250
        /*0084*/ 	.word	0x000000ff
        /*0088*/ 	.word	0x00000000
        /*008c*/ 	.short	0x0100
        /*008e*/ 	.byte	0x08
	.zero		1


	//   ....[1]....
        /*0090*/ 	.word	0x00000260
        /*0094*/ 	.word	0x000000ff
        /*0098*/ 	.word	0x000000c8
        /*009c*/ 	.short	0x0100
        /*009e*/ 	.byte	0x08
	.zero		1


	//   ....[2]....
        /*00a0*/ 	.word	0x00000270
        /*00a4*/ 	.word	0x000000ff
        /*00a8*/ 	.word	0x00000008
        /*00ac*/ 	.short	0x0100
        /*00ae*/ 	.byte	0x08
	.zero		1


	//   ....[3]....
        /*00b0*/ 	.word	0x00000280
        /*00b4*/ 	.word	0x000000ff
        /*00b8*/ 	.word	0x000000d0
        /*00bc*/ 	.short	0x0100
        /*00be*/ 	.byte	0x08
	.zero		1


	//   ....[4]....
        /*00c0*/ 	.word	0x00000290
        /*00c4*/ 	.word	0x000000ff
        /*00c8*/ 	.word	0x00000010
        /*00cc*/ 	.short	0x0100
        /*00ce*/ 	.byte	0x08
	.zero		1


	//   ....[5]....
        /*00d0*/ 	.word	0x000002a0
        /*00d4*/ 	.word	0x000000ff
        /*00d8*/ 	.word	0x000000d8
        /*00dc*/ 	.short	0x0100
        /*00de*/ 	.byte	0x08
	.zero		1


	//   ....[6]....
        /*00e0*/ 	.word	0x000002b0
        /*00e4*/ 	.word	0x000000ff
        /*00e8*/ 	.word	0x00000018
        /*00ec*/ 	.short	0x0100
        /*00ee*/ 	.byte	0x08
	.zero		1


	//   ....[7]....
        /*00f0*/ 	.word	0x000002c0
        /*00f4*/ 	.word	0x000000ff
        /*00f8*/ 	.word	0x000000e0
        /*00fc*/ 	.short	0x0100
        /*00fe*/ 	.byte	0x08
	.zero		1


	//   ....[8]....
        /*0100*/ 	.word	0x000002d0
        /*0104*/ 	.word	0x000000ff
        /*0108*/ 	.word	0x00000020
        /*010c*/ 	.short	0x0100
        /*010e*/ 	.byte	0x08
	.zero		1


	//   ....[9]....
        /*0110*/ 	.word	0x000002e0
        /*0114*/ 	.word	0x000000ff
        /*0118*/ 	.word	0x000000e8
        /*011c*/ 	.short	0x0100
        /*011e*/ 	.byte	0x08
	.zero		1


	//   ....[10]....
        /*0120*/ 	.word	0x000002f0
        /*0124*/ 	.word	0x000000ff
        /*0128*/ 	.word	0x00000028
        /*012c*/ 	.short	0x0100
        /*012e*/ 	.byte	0x08
	.zero		1


	//   ....[11]....
        /*0130*/ 	.word	0x00000300
        /*0134*/ 	.word	0x000000ff
        /*0138*/ 	.word	0x000000f0
        /*013c*/ 	.short	0x0100
        /*013e*/ 	.byte	0x08
	.zero		1


	//   ....[12]....
        /*0140*/ 	.word	0x00000310
        /*0144*/ 	.word	0x000000ff
        /*0148*/ 	.word	0x00000030
        /*014c*/ 	.short	0x0100
        /*014e*/ 	.byte	0x08
	.zero		1


	//   ....[13]....
        /*0150*/ 	.word	0x00000320
        /*0154*/ 	.word	0x000000ff
        /*0158*/ 	.word	0x000000f8
        /*015c*/ 	.short	0x0100
        /*015e*/ 	.byte	0x08
	.zero		1


	//   ....[14]....
        /*0160*/ 	.word	0x00000330
        /*0164*/ 	.word	0x000000ff
        /*0168*/ 	.word	0x00000038
        /*016c*/ 	.short	0x0100
        /*016e*/ 	.byte	0x08
	.zero		1


	//   ....[15]....
        /*0170*/ 	.word	0x00000340
        /*0174*/ 	.word	0x000000ff
        /*0178*/ 	.word	0x00000100
        /*017c*/ 	.short	0x0100
        /*017e*/ 	.byte	0x08
	.zero		1


	//   ....[16]....
        /*0180*/ 	.word	0x00000350
        /*0184*/ 	.word	0x000000ff
        /*0188*/ 	.word	0x00000040
        /*018c*/ 	.short	0x0100
        /*018e*/ 	.byte	0x08
	.zero		1


	//   ....[17]....
        /*0190*/ 	.word	0x00000360
        /*0194*/ 	.word	0x000000ff
        /*0198*/ 	.word	0x00000108
        /*019c*/ 	.short	0x0100
        /*019e*/ 	.byte	0x08
	.zero		1


	//   ....[18]....
        /*01a0*/ 	.word	0x00000370
        /*01a4*/ 	.word	0x000000ff
        /*01a8*/ 	.word	0x00000048
        /*01ac*/ 	.short	0x0100
        /*01ae*/ 	.byte	0x08
	.zero		1


	//   ....[19]....
        /*01b0*/ 	.word	0x00000380
        /*01b4*/ 	.word	0x000000ff
        /*01b8*/ 	.word	0x00000110
        /*01bc*/ 	.short	0x0100
        /*01be*/ 	.byte	0x08
	.zero		1


	//   ....[20]....
        /*01c0*/ 	.word	0x00000390
        /*01c4*/ 	.word	0x000000ff
        /*01c8*/ 	.word	0x00000050
        /*01cc*/ 	.short	0x0100
        /*01ce*/ 	.byte	0x08
	.zero		1


	//   ....[21]....
        /*01d0*/ 	.word	0x000003a0
        /*01d4*/ 	.word	0x000000ff
        /*01d8*/ 	.word	0x00000118
        /*01dc*/ 	.short	0x0100
        /*01de*/ 	.byte	0x08
	.zero		1


	//   ....[22]....
        /*01e0*/ 	.word	0x000003b0
        /*01e4*/ 	.word	0x000000ff
        /*01e8*/ 	.word	0x00000058
        /*01ec*/ 	.short	0x0100
        /*01ee*/ 	.byte	0x08
	.zero		1


	//   ....[23]....
        /*01f0*/ 	.word	0x000003c0
        /*01f4*/ 	.word	0x000000ff
        /*01f8*/ 	.word	0x00000120
        /*01fc*/ 	.short	0x0100
        /*01fe*/ 	.byte	0x08
	.zero		1


	//   ....[24]....
        /*0200*/ 	.word	0x000003d0
        /*0204*/ 	.word	0x000000ff
        /*0208*/ 	.word	0x00000060
        /*020c*/ 	.short	0x0100
        /*020e*/ 	.byte	0x08
	.zero		1


	//   ....[25]....
        /*0210*/ 	.word	0x000003e0
        /*0214*/ 	.word	0x000000ff
        /*0218*/ 	.word	0x00000128
        /*021c*/ 	.short	0x0100
        /*021e*/ 	.byte	0x08
	.zero		1


	//   ....[26]....
        /*0220*/ 	.word	0x000003f0
        /*0224*/ 	.word	0x000000ff
        /*0228*/ 	.word	0x00000068
        /*022c*/ 	.short	0x0100
        /*022e*/ 	.byte	0x08
	.zero		1


	//   ....[27]....
        /*0230*/ 	.word	0x00000400
        /*0234*/ 	.word	0x000000ff
        /*0238*/ 	.word	0x00000130
        /*023c*/ 	.short	0x0100
        /*023e*/ 	.byte	0x08
	.zero		1


	//   ....[28]....
        /*0240*/ 	.word	0x00000410
        /*0244*/ 	.word	0x000000ff
        /*0248*/ 	.word	0x00000070
        /*024c*/ 	.short	0x0100
        /*024e*/ 	.byte	0x08
	.zero		1


	//   ....[29]....
        /*0250*/ 	.word	0x00000420
        /*0254*/ 	.word	0x000000ff
        /*0258*/ 	.word	0x00000138
        /*025c*/ 	.short	0x0100
        /*025e*/ 	.byte	0x08
	.zero		1


	//   ....[30]....
        /*0260*/ 	.word	0x00000430
        /*0264*/ 	.word	0x000000ff
        /*0268*/ 	.word	0x00000078
        /*026c*/ 	.short	0x0100
        /*026e*/ 	.byte	0x08
	.zero		1


	//   ....[31]....
        /*0270*/ 	.word	0x00000440
        /*0274*/ 	.word	0x000000ff
        /*0278*/ 	.word	0x00000140
        /*027c*/ 	.short	0x0100
        /*027e*/ 	.byte	0x08
	.zero		1


	//   ....[32]....
        /*0280*/ 	.word	0x00000450
        /*0284*/ 	.word	0x000000ff
        /*0288*/ 	.word	0x00000080
        /*028c*/ 	.short	0x0100
        /*028e*/ 	.byte	0x08
	.zero		1


	//   ....[33]....
        /*0290*/ 	.word	0x00000460
        /*0294*/ 	.word	0x000000ff
        /*0298*/ 	.word	0x00000148
        /*029c*/ 	.short	0x0100
        /*029e*/ 	.byte	0x08
	.zero		1


	//   ....[34]....
        /*02a0*/ 	.word	0x00000470
        /*02a4*/ 	.word	0x000000ff
        /*02a8*/ 	.word	0x00000088
        /*02ac*/ 	.short	0x0100
        /*02ae*/ 	.byte	0x08
	.zero		1


	//   ....[35]....
        /*02b0*/ 	.word	0x00000480
        /*02b4*/ 	.word	0x000000ff
        /*02b8*/ 	.word	0x00000150
        /*02bc*/ 	.short	0x0100
        /*02be*/ 	.byte	0x08
	.zero		1


	//   ....[36]....
        /*02c0*/ 	.word	0x00000490
        /*02c4*/ 	.word	0x000000ff
        /*02c8*/ 	.word	0x00000090
        /*02cc*/ 	.short	0x0100
        /*02ce*/ 	.byte	0x08
	.zero		1


	//   ....[37]....
        /*02d0*/ 	.word	0x000004a0
        /*02d4*/ 	.word	0x000000ff
        /*02d8*/ 	.word	0x00000158
        /*02dc*/ 	.short	0x0100
        /*02de*/ 	.byte	0x08
	.zero		1


	//   ....[38]....
        /*02e0*/ 	.word	0x000004b0
        /*02e4*/ 	.word	0x000000ff
        /*02e8*/ 	.word	0x00000098
        /*02ec*/ 	.short	0x0100
        /*02ee*/ 	.byte	0x08
	.zero		1


	//   ....[39]....
        /*02f0*/ 	.word	0x000004c0
        /*02f4*/ 	.word	0x000000ff
        /*02f8*/ 	.word	0x00000160
        /*02fc*/ 	.short	0x0100
        /*02fe*/ 	.byte	0x08
	.zero		1


	//   ....[40]....
        /*0300*/ 	.word	0x000004d0
        /*0304*/ 	.word	0x000000ff
        /*0308*/ 	.word	0x000000a0
        /*030c*/ 	.short	0x0100
        /*030e*/ 	.byte	0x08
	.zero		1


	//   ....[41]....
        /*0310*/ 	.word	0x000004e0
        /*0314*/ 	.word	0x000000ff
        /*0318*/ 	.word	0x00000168
        /*031c*/ 	.short	0x0100
        /*031e*/ 	.byte	0x08
	.zero		1


	//   ....[42]....
        /*0320*/ 	.word	0x000004f0
        /*0324*/ 	.word	0x000000ff
        /*0328*/ 	.word	0x000000a8
        /*032c*/ 	.short	0x0100
        /*032e*/ 	.byte	0x08
	.zero		1


	//   ....[43]....
        /*0330*/ 	.word	0x00000500
        /*0334*/ 	.word	0x000000ff
        /*0338*/ 	.word	0x00000170
        /*033c*/ 	.short	0x0100
        /*033e*/ 	.byte	0x08
	.zero		1


	//   ....[44]....
        /*0340*/ 	.word	0x00000510
        /*0344*/ 	.word	0x000000ff
        /*0348*/ 	.word	0x000000b0
        /*034c*/ 	.short	0x0100
        /*034e*/ 	.byte	0x08
	.zero		1


	//   ....[45]....
        /*0350*/ 	.word	0x00000520
        /*0354*/ 	.word	0x000000ff
        /*0358*/ 	.word	0x00000178
        /*035c*/ 	.short	0x0100
        /*035e*/ 	.byte	0x08
	.zero		1


	//   ....[46]....
        /*0360*/ 	.word	0x00000530
        /*0364*/ 	.word	0x000000ff
        /*0368*/ 	.word	0x000000b8
        /*036c*/ 	.short	0x0100
        /*036e*/ 	.byte	0x08
	.zero		1


	//   ....[47]....
        /*0370*/ 	.word	0x00000540
        /*0374*/ 	.word	0x000000ff
        /*0378*/ 	.word	0x00000180
        /*037c*/ 	.short	0x0100
        /*037e*/ 	.byte	0x08
	.zero		1


	//   ....[48]....
        /*0380*/ 	.word	0x00000550
        /*0384*/ 	.word	0x000000ff
        /*0388*/ 	.word	0x000000c0
        /*038c*/ 	.short	0x0100
        /*038e*/ 	.byte	0x08
	.zero		1


	//   ....[49]....
        /*0390*/ 	.word	0x00000560
        /*0394*/ 	.word	0x000000ff
        /*0398*/ 	.word	0x00000188
        /*039c*/ 	.short	0x0100
        /*039e*/ 	.byte	0x08
	.zero		1


	//   ....[50]....
        /*03a0*/ 	.word	0x00000810
        /*03a4*/ 	.word	0x000000ff
        /*03a8*/ 	.word	0x000001a0
        /*03ac*/ 	.short	0x0100
        /*03ae*/ 	.byte	0x06
	.zero		1


	//   ....[51]....
        /*03b0*/ 	.word	0x00000870
        /*03b4*/ 	.word	0x000000ff
        /*03b8*/ 	.word	0x000001a8
        /*03bc*/ 	.short	0x0100
        /*03be*/ 	.byte	0x06
	.zero		1


	//   ....[52]....
        /*03c0*/ 	.word	0x00001570
        /*03c4*/ 	.word	0x00000003
        /*03c8*/ 	.word	0x00000000
        /*03cc*/ 	.short	0x010a
        /*03ce*/ 	.byte	0x3f
	.zero		1


	//   ....[53]....
        /*03d0*/ 	.word	0x000015b0
        /*03d4*/ 	.word	0x00000003
        /*03d8*/ 	.word	0x00000000
        /*03dc*/ 	.short	0x010a
        /*03de*/ 	.byte	0x3f
	.zero		1


	//   ....[54]....
        /*03e0*/ 	.word	0x00001850
        /*03e4*/ 	.word	0x00000005
        /*03e8*/ 	.word	0x00000000
        /*03ec*/ 	.short	0x010a
        /*03ee*/ 	.byte	0x3f
	.zero		1


	//   ....[55]....
        /*03f0*/ 	.word	0x00001890
        /*03f4*/ 	.word	0x00000005
        /*03f8*/ 	.word	0x00000000
        /*03fc*/ 	.short	0x010a
        /*03fe*/ 	.byte	0x3f
	.zero		1


	//   ....[56]....
        /*0400*/ 	.word	0x000019d0
        /*0404*/ 	.word	0x00000004
        /*0408*/ 	.word	0x00000000
        /*040c*/ 	.short	0x0101
        /*040e*/ 	.byte	0x3f
	.zero		1


	//   ....[57]....
        /*0410*/ 	.word	0x00001bb0
        /*0414*/ 	.word	0x00000000
        /*0418*/ 	.word	0x00000000
        /*041c*/ 	.short	0x0101
        /*041e*/ 	.byte	0x3f
	.zero		1


	//   ....[58]....
        /*0420*/ 	.word	0x00007a20
        /*0424*/ 	.word	0x0000000e
        /*0428*/ 	.word	0x000000c8
        /*042c*/ 	.short	0x010a
        /*042e*/ 	.byte	0x3f
	.zero		1


	//   ....[59]....
        /*0430*/ 	.word	0x00007db0
        /*0434*/ 	.word	0x00000006
        /*0438*/ 	.word	0x000001a8
        /*043c*/ 	.short	0x0101
        /*043e*/ 	.byte	0x3f
	.zero		1


	//   ....[60]....
        /*0440*/ 	.word	0x000084d0
        /*0444*/ 	.word	0x00000007
        /*0448*/ 	.word	0x00000000
        /*044c*/ 	.short	0x010a
        /*044e*/ 	.byte	0x3f
	.zero		1


	//   ....[61]....
        /*0450*/ 	.word	0x00008550
        /*0454*/ 	.word	0x00000009
        /*0458*/ 	.word	0x00000000
        /*045c*/ 	.short	0x010a
        /*045e*/ 	.byte	0x3f
	.zero		1


	//   ....[62]....
        /*0460*/ 	.word	0x000085e0
        /*0464*/ 	.word	0x00000006
        /*0468*/ 	.word	0x00000000
        /*046c*/ 	.short	0x010a
        /*046e*/ 	.byte	0x3f
	.zero		1


	//   ....[63]....
        /*0470*/ 	.word	0x00008670
        /*0474*/ 	.word	0x00000009
        /*0478*/ 	.word	0x00000000
        /*047c*/ 	.short	0x010a
        /*047e*/ 	.byte	0x3f
	.zero		1


	//   ....[64]....
        /*0480*/ 	.word	0x00008700
        /*0484*/ 	.word	0x00000006
        /*0488*/ 	.word	0x00000000
        /*048c*/ 	.short	0x010a
        /*048e*/ 	.byte	0x3f
	.zero		1


	//   ....[65]....
        /*0490*/ 	.word	0x00008790
        /*0494*/ 	.word	0x00000009
        /*0498*/ 	.word	0x00000000
        /*049c*/ 	.short	0x010a
        /*049e*/ 	.byte	0x3f
	.zero		1


	//   ....[66]....
        /*04a0*/ 	.word	0x00008820
        /*04a4*/ 	.word	0x00000006
        /*04a8*/ 	.word	0x00000000
        /*04ac*/ 	.short	0x010a
        /*04ae*/ 	.byte	0x3f
	.zero		1


	//   ....[67]....
        /*04b0*/ 	.word	0x000088b0
        /*04b4*/ 	.word	0x00000009
        /*04b8*/ 	.word	0x00000000
        /*04bc*/ 	.short	0x010a
        /*04be*/ 	.byte	0x3f
	.zero		1


	//   ....[68]....
        /*04c0*/ 	.word	0x00008940
        /*04c4*/ 	.word	0x00000006
        /*04c8*/ 	.word	0x00000000
        /*04cc*/ 	.short	0x010a
        /*04ce*/ 	.byte	0x3f
	.zero		1


	//   ....[69]....
        /*04d0*/ 	.word	0x000089d0
        /*04d4*/ 	.word	0x00000009
        /*04d8*/ 	.word	0x00000000
        /*04dc*/ 	.short	0x010a
        /*04de*/ 	.byte	0x3f
	.zero		1


	//   ....[70]....
        /*04e0*/ 	.word	0x00008a60
        /*04e4*/ 	.word	0x00000006
        /*04e8*/ 	.word	0x00000000
        /*04ec*/ 	.short	0x010a
        /*04ee*/ 	.byte	0x3f
	.zero		1


	//   ....[71]....
        /*04f0*/ 	.word	0x00008af0
        /*04f4*/ 	.word	0x00000009
        /*04f8*/ 	.word	0x00000000
        /*04fc*/ 	.short	0x010a
        /*04fe*/ 	.byte	0x3f
	.zero		1


	//   ....[72]....
        /*0500*/ 	.word	0x00008b80
        /*0504*/ 	.word	0x00000006
        /*0508*/ 	.word	0x00000000
        /*050c*/ 	.short	0x010a
        /*050e*/ 	.byte	0x3f
	.zero		1


	//   ....[73]....
        /*0510*/ 	.word	0x00008c10
        /*0514*/ 	.word	0x00000009
        /*0518*/ 	.word	0x00000000
        /*051c*/ 	.short	0x010a
        /*051e*/ 	.byte	0x3f
	.zero		1


	//   ....[74]....
        /*0520*/ 	.word	0x00008ca0
        /*0524*/ 	.word	0x00000006
        /*0528*/ 	.word	0x00000000
        /*052c*/ 	.short	0x010a
        /*052e*/ 	.byte	0x3f
	.zero		1


	//   ....[75]....
        /*0530*/ 	.word	0x00008d30
        /*0534*/ 	.word	0x00000009
        /*0538*/ 	.word	0x00000000
        /*053c*/ 	.short	0x010a
        /*053e*/ 	.byte	0x3f
	.zero		1


	//   ....[76]....
        /*0540*/ 	.word	0x00008dc0
        /*0544*/ 	.word	0x00000006
        /*0548*/ 	.word	0x00000000
        /*054c*/ 	.short	0x010a
        /*054e*/ 	.byte	0x3f
	.zero		1


	//   ....[77]....
        /*0550*/ 	.word	0x00008e50
        /*0554*/ 	.word	0x00000009
        /*0558*/ 	.word	0x00000000
        /*055c*/ 	.short	0x010a
        /*055e*/ 	.byte	0x3f
	.zero		1


	//   ....[78]....
        /*0560*/ 	.word	0x00008ee0
        /*0564*/ 	.word	0x00000006
        /*0568*/ 	.word	0x00000000
        /*056c*/ 	.short	0x010a
        /*056e*/ 	.byte	0x3f
	.zero		1


	//   ....[79]....
        /*0570*/ 	.word	0x00008f70
        /*0574*/ 	.word	0x00000009
        /*0578*/ 	.word	0x00000000
        /*057c*/ 	.short	0x010a
        /*057e*/ 	.byte	0x3f
	.zero		1


	//   ....[80]....
        /*0580*/ 	.word	0x00009000
        /*0584*/ 	.word	0x00000006
        /*0588*/ 	.word	0x00000000
        /*058c*/ 	.short	0x010a
        /*058e*/ 	.byte	0x3f
	.zero		1


	//   ....[81]....
        /*0590*/ 	.word	0x00009090
        /*0594*/ 	.word	0x00000009
        /*0598*/ 	.word	0x00000000
        /*059c*/ 	.short	0x010a
        /*059e*/ 	.byte	0x3f
	.zero		1


	//   ....[82]....
        /*05a0*/ 	.word	0x00009120
        /*05a4*/ 	.word	0x00000006
        /*05a8*/ 	.word	0x00000000
        /*05ac*/ 	.short	0x010a
        /*05ae*/ 	.byte	0x3f
	.zero		1


	//   ....[83]....
        /*05b0*/ 	.word	0x000091b0
        /*05b4*/ 	.word	0x00000009
        /*05b8*/ 	.word	0x00000000
        /*05bc*/ 	.short	0x010a
        /*05be*/ 	.byte	0x3f
	.zero		1


	//   ....[84]....
        /*05c0*/ 	.word	0x00009240
        /*05c4*/ 	.word	0x00000003
        /*05c8*/ 	.word	0x00000000
        /*05cc*/ 	.short	0x010a
        /*05ce*/ 	.byte	0x3f
	.zero		1


	//   ....[85]....
        /*05d0*/ 	.word	0x000092a0
        /*05d4*/ 	.word	0x00000003
        /*05d8*/ 	.word	0x00000000
        /*05dc*/ 	.short	0x010a
        /*05de*/ 	.byte	0x3f
	.zero		1


	//   ....[86]....
        /*05e0*/ 	.word	0x000092f0
        /*05e4*/ 	.word	0x00000005
        /*05e8*/ 	.word	0x00000000
        /*05ec*/ 	.short	0x010a
        /*05ee*/ 	.byte	0x3f
	.zero		1


	//   ....[87]....
        /*05f0*/ 	.word	0x000093c0
        /*05f4*/ 	.word	0x0000000e
        /*05f8*/ 	.word	0x000000c8
        /*05fc*/ 	.short	0x010a
        /*05fe*/ 	.byte	0x3f
	.zero		1


	//   ....[88]....
        /*0600*/ 	.word	0x00009490
        /*0604*/ 	.word	0x00000007
        /*0608*/ 	.word	0x00000000
        /*060c*/ 	.short	0x010a
        /*060e*/ 	.byte	0x3f
	.zero		1


	//   ....[89]....
        /*0610*/ 	.word	0x000094e0
        /*0614*/ 	.word	0x00000009
        /*0618*/ 	.word	0x00000000
        /*061c*/ 	.short	0x010a
        /*061e*/ 	.byte	0x3f
	.zero		1


	//   ....[90]....
        /*0620*/ 	.word	0x00009530
        /*0624*/ 	.word	0x00000006
        /*0628*/ 	.word	0x00000000
        /*062c*/ 	.short	0x010a
        /*062e*/ 	.byte	0x3f
	.zero		1


	//   ....[91]....
        /*0630*/ 	.word	0x00009580
        /*0634*/ 	.word	0x00000009
        /*0638*/ 	.word	0x00000000
        /*063c*/ 	.short	0x010a
        /*063e*/ 	.byte	0x3f
	.zero		1


	//   ....[92]....
        /*0640*/ 	.word	0x000095d0
        /*0644*/ 	.word	0x00000006
        /*0648*/ 	.word	0x00000000
        /*064c*/ 	.short	0x010a
        /*064e*/ 	.byte	0x3f
	.zero		1


	//   ....[93]....
        /*0650*/ 	.word	0x00009620
        /*0654*/ 	.word	0x00000009
        /*0658*/ 	.word	0x00000000
        /*065c*/ 	.short	0x010a
        /*065e*/ 	.byte	0x3f
	.zero		1


	//   ....[94]....
        /*0660*/ 	.word	0x00009670
        /*0664*/ 	.word	0x00000006
        /*0668*/ 	.word	0x00000000
        /*066c*/ 	.short	0x010a
        /*066e*/ 	.byte	0x3f
	.zero		1


	//   ....[95]....
        /*0670*/ 	.word	0x000096c0
        /*0674*/ 	.word	0x00000009
        /*0678*/ 	.word	0x00000000
        /*067c*/ 	.short	0x010a
        /*067e*/ 	.byte	0x3f
	.zero		1


	//   ....[96]....
        /*0680*/ 	.word	0x00009710
        /*0684*/ 	.word	0x00000006
        /*0688*/ 	.word	0x00000000
        /*068c*/ 	.short	0x010a
        /*068e*/ 	.byte	0x3f
	.zero		1


	//   ....[97]....
        /*0690*/ 	.word	0x00009760
        /*0694*/ 	.word	0x00000009
        /*0698*/ 	.word	0x00000000
        /*069c*/ 	.short	0x010a
        /*069e*/ 	.byte	0x3f
	.zero		1


	//   ....[98]....
        /*06a0*/ 	.word	0x000097b0
        /*06a4*/ 	.word	0x00000006
        /*06a8*/ 	.word	0x00000000
        /*06ac*/ 	.short	0x010a
        /*06ae*/ 	.byte	0x3f
	.zero		1


	//   ....[99]....
        /*06b0*/ 	.word	0x00009800
        /*06b4*/ 	.word	0x00000009
        /*06b8*/ 	.word	0x00000000
        /*06bc*/ 	.short	0x010a
        /*06be*/ 	.byte	0x3f
	.zero		1


	//   ....[100]....
        /*06c0*/ 	.word	0x00009850
        /*06c4*/ 	.word	0x00000006
        /*06c8*/ 	.word	0x00000000
        /*06cc*/ 	.short	0x010a
        /*06ce*/ 	.byte	0x3f
	.zero		1


	//   ....[101]....
        /*06d0*/ 	.word	0x000098a0
        /*06d4*/ 	.word	0x00000009
        /*06d8*/ 	.word	0x00000000
        /*06dc*/ 	.short	0x010a
        /*06de*/ 	.byte	0x3f
	.zero		1


	//   ....[102]....
        /*06e0*/ 	.word	0x000098f0
        /*06e4*/ 	.word	0x00000006
        /*06e8*/ 	.word	0x00000000
        /*06ec*/ 	.short	0x010a
        /*06ee*/ 	.byte	0x3f
	.zero		1


	//   ....[103]....
        /*06f0*/ 	.word	0x00009940
        /*06f4*/ 	.word	0x00000009
        /*06f8*/ 	.word	0x00000000
        /*06fc*/ 	.short	0x010a
        /*06fe*/ 	.byte	0x3f
	.zero		1


	//   ....[104]....
        /*0700*/ 	.word	0x00009990
        /*0704*/ 	.word	0x00000006
        /*0708*/ 	.word	0x00000000
        /*070c*/ 	.short	0x010a
        /*070e*/ 	.byte	0x3f
	.zero		1


	//   ....[105]....
        /*0710*/ 	.word	0x000099e0
        /*0714*/ 	.word	0x00000009
        /*0718*/ 	.word	0x00000000
        /*071c*/ 	.short	0x010a
        /*071e*/ 	.byte	0x3f
	.zero		1


	//   ....[106]....
        /*0720*/ 	.word	0x00009a30
        /*0724*/ 	.word	0x00000006
        /*0728*/ 	.word	0x00000000
        /*072c*/ 	.short	0x010a
        /*072e*/ 	.byte	0x3f
	.zero		1


	//   ....[107]....
        /*0730*/ 	.word	0x00009a80
        /*0734*/ 	.word	0x00000009
        /*0738*/ 	.word	0x00000000
        /*073c*/ 	.short	0x010a
        /*073e*/ 	.byte	0x3f
	.zero		1


	//   ....[108]....
        /*0740*/ 	.word	0x00009ad0
        /*0744*/ 	.word	0x00000006
        /*0748*/ 	.word	0x00000000
        /*074c*/ 	.short	0x010a
        /*074e*/ 	.byte	0x3f
	.zero		1


	//   ....[109]....
        /*0750*/ 	.word	0x00009b20
        /*0754*/ 	.word	0x00000009
        /*0758*/ 	.word	0x00000000
        /*075c*/ 	.short	0x010a
        /*075e*/ 	.byte	0x3f
	.zero		1


	//   ....[110]....
        /*0760*/ 	.word	0x00009b70
        /*0764*/ 	.word	0x00000006
        /*0768*/ 	.word	0x00000000
        /*076c*/ 	.short	0x010a
        /*076e*/ 	.byte	0x3f
	.zero		1


	//   ....[111]....
        /*0770*/ 	.word	0x00009bc0
        /*0774*/ 	.word	0x00000009
        /*0778*/ 	.word	0x00000000
        /*077c*/ 	.short	0x010a
        /*077e*/ 	.byte	0x3f
	.zero		1


	//----- nvinfo : EIATTR_NUM_MBARRIERS
	.align		4
.L_35:
        /*0780*/ 	.byte	0x03, 0x38
        /*0782*/ 	.short	0x0034


	//----- nvinfo : EIATTR_EXIT_INSTR_OFFSETS
	.align		4
        /*0784*/ 	.byte	0x04, 0x1c
        /*0786*/ 	.short	(.L_37 - .L_36)


	//   ....[0]....
.L_36:
        /*0788*/ 	.word	0x000008c0


	//   ....[1]....
        /*078c*/ 	.word	0x00001190


	//   ....[2]....
        /*0790*/ 	.word	0x00007090


	//   ....[3]....
        /*0794*/ 	.word	0x000076c0


	//   ....[4]....
        /*0798*/ 	.word	0x00009290


	//----- nvinfo : EIATTR_MAX_THREADS
	.align		4
.L_37:
        /*079c*/ 	.byte	0x04, 0x05
        /*079e*/ 	.short	(.L_39 - .L_38)
.L_38:
        /*07a0*/ 	.word	0x00000180
        /*07a4*/ 	.word	0x00000001
        /*07a8*/ 	.word	0x00000001


	//----- nvinfo : EIATTR_CRS_STACK_SIZE
	.align		4
.L_39:
        /*07ac*/ 	.byte	0x04, 0x1e
        /*07ae*/ 	.short	(.L_41 - .L_40)
.L_40:
        /*07b0*/ 	.word	0x00000000


	//----- nvinfo : EIATTR_CBANK_PARAM_SIZE
	.align		4
.L_41:
        /*07b4*/ 	.byte	0x03, 0x19
        /*07b6*/ 	.short	0x0470


	//----- nvinfo : EIATTR_PARAM_CBANK
	.align		4
        /*07b8*/ 	.byte	0x04, 0x0a
        /*07ba*/ 	.short	(.L_43 - .L_42)
	.align		4
.L_42:
        /*07bc*/ 	.word	index@(.nv.constant0._ZN7cutlass13device_kernelINS_4gemm6kernel13GemmUniversalIN4cute5tupleIJiiiiEEENS1_10collective13CollectiveMmaINS1_34MainloopSm90TmaGmmaWarpSpecializedILi25ENS5_IJNS4_1CILi1EEESB_SB_EEENS1_35KernelTmaWarpSpecializedCooperativeEEENS5_IJNSA_ILi192EEENSA_ILi96EEENSA_ILi32EEEEEEaNS5_IJlSB_lEEEaSJ_NS4_8TiledMMAINS4_8MMA_AtomIJNS4_4SM904GMMA26MMA_64x96x32_S32S8S8_SS_TNEEEENS4_6LayoutINS5_IJNSA_ILi2EEESB_SB_EEENS5_IJSB_NSA_ILi0EEEST_EEEEENS5_IJNS4_10UnderscoreESW_SW_EEEEENS4_13SM90_TMA_LOADENS4_14ComposedLayoutINS4_7SwizzleILi1ELi4ELi3EEENS4_18smem_ptr_flag_bitsILi8EEENSQ_INS5_IJNSA_ILi8EEESH_EEENS5_IJSH_SB_EEEEEEEvNS4_8identityESZ_S19_vS1A_EENS_8epilogue10collective6detail29Sm90TmaWarpSpecializedAdapterINS1D_15DefaultEpilogueIaSJ_SJ_NS1C_6thread17LinearCombinationIaLi1EiiLNS1H_9ScaleType4KindE0ELNS_15FloatRoundStyleE2EaEENS1_15EpilogueDefaultEEEEEvvEEEEvNT_6ParamsE)
        /*07c0*/ 	.short	0x0210
        /*07c2*/ 	.short	0x0470


	//----- nvinfo : EIATTR_SW_WAR
	.align		4
.L_43:
        /*07c4*/ 	.byte	0x04, 0x36
        /*07c6*/ 	.short	(.L_45 - .L_44)
.L_44:
        /*07c8*/ 	.word	0x00000008
.L_45:


//--------------------- .nv.callgraph             --------------------------
	.section	.nv.callgraph,"",@"SHT_CUDA_CALLGRAPH"
	.align	4
	.sectionentsize	8
	.align		4
        /*0000*/ 	.word	0x00000000
	.align		4
        /*0004*/ 	.word	0xffffffff
	.align		4
        /*0008*/ 	.word	index@(_ZN7cutlass13device_kernelINS_4gemm6kernel13GemmUniversalIN4cute5tupleIJiiiiEEENS1_10collective13CollectiveMmaINS1_34MainloopSm90TmaGmmaWarpSpecializedILi25ENS5_IJNS4_1CILi1EEESB_SB_EEENS1_35KernelTmaWarpSpecializedCooperativeEEENS5_IJNSA_ILi192EEENSA_ILi96EEENSA_ILi32EEEEEEaNS5_IJlSB_lEEEaSJ_NS4_8TiledMMAINS4_8MMA_AtomIJNS4_4SM904GMMA26MMA_64x96x32_S32S8S8_SS_TNEEEENS4_6LayoutINS5_IJNSA_ILi2EEESB_SB_EEENS5_IJSB_NSA_ILi0EEEST_EEEEENS5_IJNS4_10UnderscoreESW_SW_EEEEENS4_13SM90_TMA_LOADENS4_14ComposedLayoutINS4_7SwizzleILi1ELi4ELi3EEENS4_18smem_ptr_flag_bitsILi8EEENSQ_INS5_IJNSA_ILi8EEESH_EEENS5_IJSH_SB_EEEEEEEvNS4_8identityESZ_S19_vS1A_EENS_8epilogue10collective6detail29Sm90TmaWarpSpecializedAdapterINS1D_15DefaultEpilogueIaSJ_SJ_NS1C_6thread17LinearCombinationIaLi1EiiLNS1H_9ScaleType4KindE0ELNS_15FloatRoundStyleE2EaEENS1_15EpilogueDefaultEEEEEvvEEEEvNT_6ParamsE)
	.align		4
        /*000c*/ 	.word	index@(__assertfail)
	.align		4
        /*0010*/ 	.word	0x00000000
	.align		4
        /*0014*/ 	.word	0xfffffffe
	.align		4
        /*0018*/ 	.word	0x00000000
	.align		4
        /*001c*/ 	.word	0xfffffffd
	.align		4
        /*0020*/ 	.word	0x00000000
	.align		4
        /*0024*/ 	.word	0xfffffffc


//--------------------- .nv.constant4             --------------------------
	.section	.nv.constant4,"a",@progbits
	.align	8
	.align		8
.nv.constant4:
        /*0000*/ 	.dword	__assertfail
	.align		8
        /*0008*/ 	.dword	__unnamed_1
	.align		8
        /*0010*/ 	.dword	_ZN39_INTERNAL_672f1395_4_k_cu_df33af56_92324cuda3std3__45__cpo5beginE
	.align		8
        /*0018*/ 	.dword	_ZN39_INTERNAL_672f1395_4_k_cu_df33af56_92324cuda3std3__45__cpo3endE
	.align		8
        /*0020*/ 	.dword	_ZN39_INTERNAL_672f1395_4_k_cu_df33af56_92324cuda3std3__45__cpo6cbeginE
	.align		8
        /*0028*/ 	.dword	_ZN39_INTERNAL_672f1395_4_k_cu_df33af56_92324cuda3std3__45__cpo4cendE
	.align		8
        /*0030*/ 	.dword	_ZN39_INTERNAL_672f1395_4_k_cu_df33af56_92324cuda3std3__441_GLOBAL__N__672f1395_4_k_cu_df33af56_92326ignoreE
	.align		8
        /*0038*/ 	.dword	_ZN39_INTERNAL_672f1395_4_k_cu_df33af56_92324cuda3std3__419piecewise_constructE
	.align		8
        /*0040*/ 	.dword	_ZN39_INTERNAL_672f1395_4_k_cu_df33af56_92324cuda3std3__48in_placeE
	.align		8
        /*0048*/ 	.dword	_ZN39_INTERNAL_672f1395_4_k_cu_df33af56_92324cuda3std6ranges3__45__cpo4swapE
	.align		8
        /*0050*/ 	.dword	_ZN39_INTERNAL_672f1395_4_k_cu_df33af56_92324cuda3std6ranges3__45__cpo9iter_moveE
	.align		8
        /*0058*/ 	.dword	_ZN39_INTERNAL_672f1395_4_k_cu_df33af56_92324cute7productE
	.align		8
        /*0060*/ 	.dword	_ZN39_INTERNAL_672f1395_4_k_cu_df33af56_92324cute1_E
	.align		8
        /*0068*/ 	.dword	$str$22
	.align		8
        /*0070*/ 	.dword	$str$23


//--------------------- .text._ZN7cutlass13device_kernelINS_4gemm6kernel13GemmUniversalIN4cute5tupleIJiiiiEEENS1_10collective13CollectiveMmaINS1_34MainloopSm90TmaGmmaWarpSpecializedILi25ENS5_IJNS4_1CILi1EEESB_SB_EEENS1_35KernelTmaWarpSpecializedCooperativeEEENS5_IJNSA_ILi192EEENSA_ILi96EEENSA_ILi32EEEEEEaNS5_IJlSB_lEEEaSJ_NS4_8TiledMMAINS4_8MMA_AtomIJNS4_4SM904GMMA26MMA_64x96x32_S32S8S8_SS_TNEEEENS4_6LayoutINS5_IJNSA_ILi2EEESB_SB_EEENS5_IJSB_NSA_ILi0EEEST_EEEEENS5_IJNS4_10UnderscoreESW_SW_EEEEENS4_13SM90_TMA_LOADENS4_14ComposedLayoutINS4_7SwizzleILi1ELi4ELi3EEENS4_18smem_ptr_flag_bitsILi8EEENSQ_INS5_IJNSA_ILi8EEESH_EEENS5_IJSH_SB_EEEEEEEvNS4_8identityESZ_S19_vS1A_EENS_8epilogue10collective6detail29Sm90TmaWarpSpecializedAdapterINS1D_15DefaultEpilogueIaSJ_SJ_NS1C_6thread17LinearCombinationIaLi1EiiLNS1H_9ScaleType4KindE0ELNS_15FloatRoundStyleE2EaEENS1_15EpilogueDefaultEEEEEvvEEEEvNT_6ParamsE --------------------------
	.section	.text._ZN7cutlass13device_kernelINS_4gemm6kernel13GemmUniversalIN4cute5tupleIJiiiiEEENS1_10collective13CollectiveMmaINS1_34MainloopSm90TmaGmmaWarpSpecializedILi25ENS5_IJNS4_1CILi1EEESB_SB_EEENS1_35KernelTmaWarpSpecializedCooperativeEEENS5_IJNSA_ILi192EEENSA_ILi96EEENSA_ILi32EEEEEEaNS5_IJlSB_lEEEaSJ_NS4_8TiledMMAINS4_8MMA_AtomIJNS4_4SM904GMMA26MMA_64x96x32_S32S8S8_SS_TNEEEENS4_6LayoutINS5_IJNSA_ILi2EEESB_SB_EEENS5_IJSB_NSA_ILi0EEEST_EEEEENS5_IJNS4_10UnderscoreESW_SW_EEEEENS4_13SM90_TMA_LOADENS4_14ComposedLayoutINS4_7SwizzleILi1ELi4ELi3EEENS4_18smem_ptr_flag_bitsILi8EEENSQ_INS5_IJNSA_ILi8EEESH_EEENS5_IJSH_SB_EEEEEEEvNS4_8identityESZ_S19_vS1A_EENS_8epilogue10collective6detail29Sm90TmaWarpSpecializedAdapterINS1D_15DefaultEpilogueIaSJ_SJ_NS1C_6thread17LinearCombinationIaLi1EiiLNS1H_9ScaleType4KindE0ELNS_15FloatRoundStyleE2EaEENS1_15EpilogueDefaultEEEEEvvEEEEvNT_6ParamsE,"ax",@progbits
	.align	128
.text._ZN7cutlass13device_kernelINS_4gemm6kernel13GemmUniversalIN4cute5tupleIJiiiiEEENS1_10collective13CollectiveMmaINS1_34MainloopSm90TmaGmmaWarpSpecializedILi25ENS5_IJNS4_1CILi1EEESB_SB_EEENS1_35KernelTmaWarpSpecializedCooperativeEEENS5_IJNSA_ILi192EEENSA_ILi96EEENSA_ILi32EEEEEEaNS5_IJlSB_lEEEaSJ_NS4_8TiledMMAINS4_8MMA_AtomIJNS4_4SM904GMMA26MMA_64x96x32_S32S8S8_SS_TNEEEENS4_6LayoutINS5_IJNSA_ILi2EEESB_SB_EEENS5_IJSB_NSA_ILi0EEEST_EEEEENS5_IJNS4_10UnderscoreESW_SW_EEEEENS4_13SM90_TMA_LOADENS4_14ComposedLayoutINS4_7SwizzleILi1ELi4ELi3EEENS4_18smem_ptr_flag_bitsILi8EEENSQ_INS5_IJNSA_ILi8EEESH_EEENS5_IJSH_SB_EEEEEEEvNS4_8identityESZ_S19_vS1A_EENS_8epilogue10collective6detail29Sm90TmaWarpSpecializedAdapterINS1D_15DefaultEpilogueIaSJ_SJ_NS1C_6thread17LinearCombinationIaLi1EiiLNS1H_9ScaleType4KindE0ELNS_15FloatRoundStyleE2EaEENS1_15EpilogueDefaultEEEEEvvEEEEvNT_6ParamsE:
        .type           _ZN7cutlass13device_kernelINS_4gemm6kernel13GemmUniversalIN4cute5tupleIJiiiiEEENS1_10collective13CollectiveMmaINS1_34MainloopSm90TmaGmmaWarpSpecializedILi25ENS5_IJNS4_1CILi1EEESB_SB_EEENS1_35KernelTmaWarpSpecializedCooperativeEEENS5_IJNSA_ILi192EEENSA_ILi96EEENSA_ILi32EEEEEEaNS5_IJlSB_lEEEaSJ_NS4_8TiledMMAINS4_8MMA_AtomIJNS4_4SM904GMMA26MMA_64x96x32_S32S8S8_SS_TNEEEENS4_6LayoutINS5_IJNSA_ILi2EEESB_SB_EEENS5_IJSB_NSA_ILi0EEEST_EEEEENS5_IJNS4_10UnderscoreESW_SW_EEEEENS4_13SM90_TMA_LOADENS4_14ComposedLayoutINS4_7SwizzleILi1ELi4ELi3EEENS4_18smem_ptr_flag_bitsILi8EEENSQ_INS5_IJNSA_ILi8EEESH_EEENS5_IJSH_SB_EEEEEEEvNS4_8identityESZ_S19_vS1A_EENS_8epilogue10collective6detail29Sm90TmaWarpSpecializedAdapterINS1D_15DefaultEpilogueIaSJ_SJ_NS1C_6thread17LinearCombinationIaLi1EiiLNS1H_9ScaleType4KindE0ELNS_15FloatRoundStyleE2EaEENS1_15EpilogueDefaultEEEEEvvEEEEvNT_6ParamsE,@function
        .size           _ZN7cutlass13device_kernelINS_4gemm6kernel13GemmUniversalIN4cute5tupleIJiiiiEEENS1_10collective13CollectiveMmaINS1_34MainloopSm90TmaGmmaWarpSpecializedILi25ENS5_IJNS4_1CILi1EEESB_SB_EEENS1_35KernelTmaWarpSpecializedCooperativeEEENS5_IJNSA_ILi192EEENSA_ILi96EEENSA_ILi32EEEEEEaNS5_IJlSB_lEEEaSJ_NS4_8TiledMMAINS4_8MMA_AtomIJNS4_4SM904GMMA26MMA_64x96x32_S32S8S8_SS_TNEEEENS4_6LayoutINS5_IJNSA_ILi2EEESB_SB_EEENS5_IJSB_NSA_ILi0EEEST_EEEEENS5_IJNS4_10UnderscoreESW_SW_EEEEENS4_13SM90_TMA_LOADENS4_14ComposedLayoutINS4_7SwizzleILi1ELi4ELi3EEENS4_18smem_ptr_flag_bitsILi8EEENSQ_INS5_IJNSA_ILi8EEESH_EEENS5_IJSH_SB_EEEEEEEvNS4_8identityESZ_S19_vS1A_EENS_8epilogue10collective6detail29Sm90TmaWarpSpecializedAdapterINS1D_15DefaultEpilogueIaSJ_SJ_NS1C_6thread17LinearCombinationIaLi1EiiLNS1H_9ScaleType4KindE0ELNS_15FloatRoundStyleE2EaEENS1_15EpilogueDefaultEEEEEvvEEEEvNT_6ParamsE,(.L_x_305 - _ZN7cutlass13device_kernelINS_4gemm6kernel13GemmUniversalIN4cute5tupleIJiiiiEEENS1_10collective13CollectiveMmaINS1_34MainloopSm90TmaGmmaWarpSpecializedILi25ENS5_IJNS4_1CILi1EEESB_SB_EEENS1_35KernelTmaWarpSpecializedCooperativeEEENS5_IJNSA_ILi192EEENSA_ILi96EEENSA_ILi32EEEEEEaNS5_IJlSB_lEEEaSJ_NS4_8TiledMMAINS4_8MMA_AtomIJNS4_4SM904GMMA26MMA_64x96x32_S32S8S8_SS_TNEEEENS4_6LayoutINS5_IJNSA_ILi2EEESB_SB_EEENS5_IJSB_NSA_ILi0EEEST_EEEEENS5_IJNS4_10UnderscoreESW_SW_EEEEENS4_13SM90_TMA_LOADENS4_14ComposedLayoutINS4_7SwizzleILi1ELi4ELi3EEENS4_18smem_ptr_flag_bitsILi8EEENSQ_INS5_IJNSA_ILi8EEESH_EEENS5_IJSH_SB_EEEEEEEvNS4_8identityESZ_S19_vS1A_EENS_8epilogue10collective6detail29Sm90TmaWarpSpecializedAdapterINS1D_15DefaultEpilogueIaSJ_SJ_NS1C_6thread17LinearCombinationIaLi1EiiLNS1H_9ScaleType4KindE0ELNS_15FloatRoundStyleE2EaEENS1_15EpilogueDefaultEEEEEvvEEEEvNT_6ParamsE)
        .other          _ZN7cutlass13device_kernelINS_4gemm6kernel13GemmUniversalIN4cute5tupleIJiiiiEEENS1_10collective13CollectiveMmaINS1_34MainloopSm90TmaGmmaWarpSpecializedILi25ENS5_IJNS4_1CILi1EEESB_SB_EEENS1_35KernelTmaWarpSpecializedCooperativeEEENS5_IJNSA_ILi192EEENSA_ILi96EEENSA_ILi32EEEEEEaNS5_IJlSB_lEEEaSJ_NS4_8TiledMMAINS4_8MMA_AtomIJNS4_4SM904GMMA26MMA_64x96x32_S32S8S8_SS_TNEEEENS4_6LayoutINS5_IJNSA_ILi2EEESB_SB_EEENS5_IJSB_NSA_ILi0EEEST_EEEEENS5_IJNS4_10UnderscoreESW_SW_EEEEENS4_13SM90_TMA_LOADENS4_14ComposedLayoutINS4_7SwizzleILi1ELi4ELi3EEENS4_18smem_ptr_flag_bitsILi8EEENSQ_INS5_IJNSA_ILi8EEESH_EEENS5_IJSH_SB_EEEEEEEvNS4_8identityESZ_S19_vS1A_EENS_8epilogue10collective6detail29Sm90TmaWarpSpecializedAdapterINS1D_15DefaultEpilogueIaSJ_SJ_NS1C_6thread17LinearCombinationIaLi1EiiLNS1H_9ScaleType4KindE0ELNS_15FloatRoundStyleE2EaEENS1_15EpilogueDefaultEEEEEvvEEEEvNT_6ParamsE,@"STO_CUDA_ENTRY STV_DEFAULT"
_ZN7cutlass13device_kernelINS_4gemm6kernel13GemmUniversalIN4cute5tupleIJiiiiEEENS1_10collective13CollectiveMmaINS1_34MainloopSm90TmaGmmaWarpSpecializedILi25ENS5_IJNS4_1CILi1EEESB_SB_EEENS1_35KernelTmaWarpSpecializedCooperativeEEENS5_IJNSA_ILi192EEENSA_ILi96EEENSA_ILi32EEEEEEaNS5_IJlSB_lEEEaSJ_NS4_8TiledMMAINS4_8MMA_AtomIJNS4_4SM904GMMA26MMA_64x96x32_S32S8S8_SS_TNEEEENS4_6LayoutINS5_IJNSA_ILi2EEESB_SB_EEENS5_IJSB_NSA_ILi0EEEST_EEEEENS5_IJNS4_10UnderscoreESW_SW_EEEEENS4_13SM90_TMA_LOADENS4_14ComposedLayoutINS4_7SwizzleILi1ELi4ELi3EEENS4_18smem_ptr_flag_bitsILi8EEENSQ_INS5_IJNSA_ILi8EEESH_EEENS5_IJSH_SB_EEEEEEEvNS4_8identityESZ_S19_vS1A_EENS_8epilogue10collective6detail29Sm90TmaWarpSpecializedAdapterINS1D_15DefaultEpilogueIaSJ_SJ_NS1C_6thread17LinearCombinationIaLi1EiiLNS1H_9ScaleType4KindE0ELNS_15FloatRoundStyleE2EaEENS1_15EpilogueDefaultEEEEEvvEEEEvNT_6ParamsE:
[----:B------:R-:W0:Y:S01]  /*0000*/  LDC R1, c[0x0][0x28] ;  /* 0x00000a00ff017b82 */ /* 0x000e220000000800 */
[----:B------:R-:W1:Y:S01]  /*0010*/  S2R R18, SR_TID.X ;  /* 0x0000000000127919 */ /* 0x000e620000002100 */
[----:B------:R-:W-:Y:S01]  /*0020*/  ELECT P0, URZ, PT ;  /* 0x00000000003f782f */ /* 0x000fe20003800000 */
[----:B------:R-:W-:Y:S01]  /*0030*/  BSSY B0, `(.L_x_0) ;  /* 0x000000f000007945 */ /* 0x000fe20003800000 */
[--C-:B-1----:R-:W-:Y:S02]  /*0040*/  SHF.R.U32.HI R0, RZ, 0x5, R18.reuse ;  /* 0x00000005ff007819 */ /* 0x102fe40000011612 */
[----:B------:R-:W-:-:S03]  /*0050*/  SHF.R.U32.HI R7, RZ, 0x7, R18 ;  /* 0x00000007ff077819 */ /* 0x000fc60000011612 */
[----:B------:R-:W1:Y:S04]  /*0060*/  SHFL.IDX PT, R3, R0, RZ, 0x1f ;  /* 0x00001fff00037589 */ /* 0x000e6800000e0000 */
[----:B------:R2:W3:Y:S01]  /*0070*/  SHFL.IDX PT, R10, R7, RZ, 0x1f ;  /* 0x00001fff070a7589 */ /* 0x0004e200000e0000 */
[----:B-1----:R-:W-:-:S13]  /*0080*/  ISETP.NE.OR P0, PT, R3, RZ, !P0 ;  /* 0x000000ff0300720c */ /* 0x002fda0004705670 */
[----:B0-23--:R-:W-:Y:S05]  /*0090*/  @P0 BRA `(.L_x_1) ;  /* 0x0000000000200947 */ /* 0x00dfea0003800000 */
[----:B------:R-:W-:Y:S02]  /*00a0*/  ULDC.64 UR4, c[0x0][0x198] ;  /* 0x0000660000047ab9 */ /* 0x000fe40000000a00 */
[----:B------:R-:W-:Y:S02]  /*00b0*/  UIADD3 UR6, UP0, UR4, 0xf0, URZ ;  /* 0x000000f004067890 */ /* 0x000fe4000ff1e03f */
[----:B------:R-:W-:Y:S02]  /*00c0*/  UIADD3 UR4, UP1, UR4, 0x1f0, URZ ;  /* 0x000001f004047890 */ /* 0x000fe4000ff3e03f */
[----:B------:R-:W-:Y:S02]  /*00d0*/  UIADD3.X UR7, URZ, UR5, URZ, UP0, !UPT ;  /* 0x000000053f077290 */ /* 0x000fe400087fe43f */
[----:B------:R-:W-:-:S07]  /*00e0*/  UIADD3.X UR5, URZ, UR5, URZ, UP1, !UPT ;  /* 0x000000053f057290 */ /* 0x000fce0008ffe43f */
[----:B------:R0:W-:Y:S02]  /*00f0*/  UTMACCTL.PF [UR6] ;  /* 0x00000000060079b9 */ /* 0x0001e40008040000 */
[----:B------:R0:W-:Y:S02]  /*0100*/  UTMACCTL.PF [UR4] ;  /* 0x00000000040079b9 */ /* 0x0001e40008040000 */
[----:B0-----:R-:W-:Y:S01]  /*0110*/  NOP ;  /* 0x0000000000007918 */ /* 0x001fe20000000000 */
.L_x_1:
[----:B------:R-:W-:Y:S05]  /*0120*/  BSYNC B0 ;  /* 0x0000000000007941 */ /* 0x000fea0003800000 */
.L_x_0:
[----:B------:R-:W0:Y:S02]  /*0130*/  SHFL.IDX PT, R2, R0, RZ, 0x1f ;  /* 0x00001fff00027589 */ /* 0x000e2400000e0000 */
[----:B0-----:R-:W-:-:S13]  /*0140*/  ISETP.NE.AND P0, PT, R2, RZ, PT ;  /* 0x000000ff0200720c */ /* 0x001fda0003f05270 */
[----:B------:R-:W-:Y:S05]  /*0150*/  @P0 BRA `(.L_x_2) ;  /* 0x00000004000c0947 */ /* 0x000fea0003800000 */
[----:B------:R-:W-:Y:S01]  /*0160*/  ELECT P0, URZ, PT ;  /* 0x00000000003f782f */ /* 0x000fe20003800000 */
[----:B------:R-:W-:-:S12]  /*0170*/  BSSY B0, `(.L_x_2) ;  /* 0x0000041000007945 */ /* 0x000fd80003800000 */
[----:B------:R-:W-:Y:S05]  /*0180*/  @!P0 BRA `(.L_x_3) ;  /* 0x0000000000fc8947 */ /* 0x000fea0003800000 */
[----:B------:R-:W0:Y:S01]  /*0190*/  S2UR UR8, SR_CgaCtaId ;  /* 0x00000000000879c3 */ /* 0x000e220000008800 */
[----:B------:R-:W-:Y:S01]  /*01a0*/  UMOV UR4, 0x400 ;  /* 0x0000040000047882 */ /* 0x000fe20000000000 */
[----:B------:R-:W-:Y:S01]  /*01b0*/  UMOV UR5, 0x1 ;  /* 0x0000000100057882 */ /* 0x000fe20000000000 */
[----:B------:R-:W-:Y:S02]  /*01c0*/  UMOV UR6, 0x100 ;  /* 0x0000010000067882 */ /* 0x000fe40000000000 */
[----:B------:R-:W-:-:S04]  /*01d0*/  UIADD3 UR6, -UR6, 0x100000, URZ ;  /* 0x0010000006067890 */ /* 0x000fc8000fffe13f */
[----:B------:R-:W-:Y:S02]  /*01e0*/  USHF.L.U32 UR7, UR6, 0xb, URZ ;  /* 0x0000000b06077899 */ /* 0x000fe4000800063f */
[----:B------:R-:W-:Y:S02]  /*01f0*/  USHF.L.U32 UR6, UR6, 0x1, URZ ;  /* 0x0000000106067899 */ /* 0x000fe4000800063f */
[----:B0-----:R-:W-:Y:S02]  /*0200*/  ULEA UR8, UR8, UR4, 0x18 ;  /* 0x0000000408087291 */ /* 0x001fe4000f8ec03f */
[----:B------:R-:W-:-:S04]  /*0210*/  UIADD3 UR4, -UR5, 0x100000, URZ ;  /* 0x0010000005047890 */ /* 0x000fc8000fffe13f */
[----:B------:R-:W-:Y:S02]  /*0220*/  USHF.L.U32 UR5, UR4, 0xb, URZ ;  /* 0x0000000b04057899 */ /* 0x000fe4000800063f */
[----:B------:R-:W-:Y:S01]  /*0230*/  USHF.L.U32 UR4, UR4, 0x1, URZ ;  /* 0x0000000104047899 */ /* 0x000fe2000800063f */
[----:B------:R-:W0:Y:S11]  /*0240*/  FENCE.VIEW.ASYNC.S ;  /* 0x00000000000073c6 */ /* 0x000e360000000000 */
[----:B0-----:R0:W1:Y:S01]  /*0250*/  SYNCS.EXCH.64 URZ, [UR8], UR4 ;  /* 0x00000004083f75b2 */ /* 0x0010620008000100 */
[----:B------:R0:W2:Y:S01]  /*0260*/  SYNCS.EXCH.64 URZ, [UR8+0xc8], UR6 ;  /* 0x0000c806083f75b2 */ /* 0x0000a20008000100 */
[----:B------:R0:W3:Y:S01]  /*0270*/  SYNCS.EXCH.64 URZ, [UR8+0x8], UR4 ;  /* 0x00000804083f75b2 */ /* 0x0000e20008000100 */
[----:B------:R0:W4:Y:S01]  /*0280*/  SYNCS.EXCH.64 URZ, [UR8+0xd0], UR6 ;  /* 0x0000d006083f75b2 */ /* 0x0001220008000100 */
[----:B------:R0:W0:Y:S01]  /*0290*/  SYNCS.EXCH.64 URZ, [UR8+0x10], UR4 ;  /* 0x00001004083f75b2 */ /* 0x0000220008000100 */
        /* <DEDUP_REMOVED lines=45> */
[----:B-1234-:R-:W-:Y:S01]  /*0570*/  NOP ;  /* 0x0000000000007918 */ /* 0x01efe20000000000 */
.L_x_3:
[----:B0-----:R-:W-:Y:S05]  /*0580*/  BSYNC B0 ;  /* 0x0000000000007941 */ /* 0x001fea0003800000 */
.L_x_2:
[----:B------:R-:W0:Y:S01]  /*0590*/  SHFL.IDX PT, R0, R0, RZ, 0x1f ;  /* 0x00001fff00007589 */ /* 0x000e2200000e0000 */
[----:B------:R-:W-:Y:S01]  /*05a0*/  ELECT P0, URZ, PT ;  /* 0x00000000003f782f */ /* 0x000fe20003800000 */
[----:B------:R-:W1:Y:S01]  /*05b0*/  LDC R2, c[0x0][0x65c] ;  /* 0x00019700ff027b82 */ /* 0x000e620000000800 */
[----:B------:R-:W-:Y:S01]  /*05c0*/  SHF.R.S32.HI R8, RZ, 0x1f, R3 ;  /* 0x0000001fff087819 */ /* 0x000fe20000011403 */
[----:B------:R-:W2:Y:S01]  /*05d0*/  S2R R6, SR_CTAID.Y ;  /* 0x0000000000067919 */ /* 0x000ea20000002600 */
[----:B------:R-:W-:Y:S01]  /*05e0*/  UMOV UR4, 0x20 ;  /* 0x0000002000047882 */ /* 0x000fe20000000000 */
[----:B------:R-:W-:Y:S01]  /*05f0*/  ISETP.NE.AND P2, PT, R10, RZ, PT ;  /* 0x000000ff0a00720c */ /* 0x000fe20003f45270 */
[----:B------:R-:W-:Y:S01]  /*0600*/  NOP ;  /* 0x0000000000007918 */ /* 0x000fe20000000000 */
[----:B------:R-:W3:Y:S01]  /*0610*/  S2R R4, SR_CTAID.X ;  /* 0x0000000000047919 */ /* 0x000ee20000002500 */
[----:B------:R-:W-:Y:S01]  /*0620*/  LEA.HI R8, R8, R3, RZ, 0x2 ;  /* 0x0000000308087211 */ /* 0x000fe200078f10ff */
[----:B------:R-:W-:Y:S01]  /*0630*/  IMAD.MOV.U32 R5, RZ, RZ, RZ ;  /* 0x000000ffff057224 */ /* 0x000fe200078e00ff */
[----:B------:R-:W-:Y:S01]  /*0640*/  NOP ;  /* 0x0000000000007918 */ /* 0x000fe20000000000 */
[----:B0-----:R-:W-:-:S02]  /*0650*/  ISETP.NE.OR P0, PT, R0, RZ, !P0 ;  /* 0x000000ff0000720c */ /* 0x001fc40004705670 */
[----:B-1----:R-:W-:-:S04]  /*0660*/  ISETP.NE.AND P3, PT, R2, 0x1, PT ;  /* 0x000000010200780c */ /* 0x002fc80003f65270 */
[----:B------:R-:W-:Y:S02]  /*0670*/  P2R R0, PR, RZ, 0x8 ;  /* 0x00000008ff007803 */ /* 0x000fe40000000000 */
[----:B------:R-:W-:-:S05]  /*0680*/  LOP3.LUT R0, R8, 0xfffffffc, RZ, 0xc0, !PT ;  /* 0xfffffffc08007812 */ /* 0x000fca00078ec0ff */
[----:B------:R-:W-:Y:S01]  /*0690*/  VOTEU.ALL UP0, P0 ;  /* 0x00000000003f7886 */ /* 0x000fe20000000000 */
[----:B------:R-:W-:Y:S01]  /*06a0*/  IMAD.IADD R0, R3, 0x1, -R0 ;  /* 0x0000000103007824 */ /* 0x000fe200078e0a00 */
[----:B------:R-:W3:Y:S01]  /*06b0*/  @P3 LDC R17, c[0x0][0x10] ;  /* 0x00000400ff113b82 */ /* 0x000ee20000000800 */
[----:B------:R-:W-:Y:S01]  /*06c0*/  VOTEU.ALL UP1, P0 ;  /* 0x00000000003f7886 */ /* 0x000fe20000020000 */
[----:B--2---:R-:W-:Y:S01]  /*06d0*/  @P3 IMAD.MOV.U32 R8, RZ, RZ, R6 ;  /* 0x000000ffff083224 */ /* 0x004fe200078e0006 */
[----:B------:R-:W-:Y:S01]  /*06e0*/  @!UP0 UMOV UR6, 0x400 ;  /* 0x0000040000068882 */ /* 0x000fe20000000000 */
[----:B------:R-:W-:-:S04]  /*06f0*/  @!UP0 UIADD3 UR4, -UR4, 0x100000, URZ ;  /* 0x0010000004048890 */ /* 0x000fc8000fffe13f */
[----:B------:R-:W-:Y:S02]  /*0700*/  @!UP0 USHF.L.U32 UR5, UR4, 0xb, URZ ;  /* 0x0000000b04058899 */ /* 0x000fe4000800063f */
[----:B------:R-:W-:Y:S01]  /*0710*/  @!UP0 USHF.L.U32 UR4, UR4, 0x1, URZ ;  /* 0x0000000104048899 */ /* 0x000fe2000800063f */
[----:B------:R-:W-:Y:S02]  /*0720*/  @P3 IMAD.MOV.U32 R9, RZ, RZ, RZ ;  /* 0x000000ffff093224 */ /* 0x000fe400078e00ff */
[----:B------:R-:W-:Y:S01]  /*0730*/  @P3 IMAD.MOV.U32 R3, RZ, RZ, RZ ;  /* 0x000000ffff033224 */ /* 0x000fe200078e00ff */
[----:B------:R-:W0:Y:S08]  /*0740*/  @!UP0 S2UR UR7, SR_CgaCtaId ;  /* 0x00000000000789c3 */ /* 0x000e300000008800 */
[----:B------:R-:W1:Y:S01]  /*0750*/  @!P3 LDC R11, c[0x0][0xc] ;  /* 0x00000300ff0bbb82 */ /* 0x000e620000000800 */
[----:B---3--:R-:W-:-:S04]  /*0760*/  @P3 IMAD.WIDE.U32 R16, R4, R17, R8 ;  /* 0x0000001104103225 */ /* 0x008fc800078e0008 */
[----:B------:R-:W-:Y:S01]  /*0770*/  @P3 IMAD.IADD R17, R17, 0x1, R3 ;  /* 0x0000000111113824 */ /* 0x000fe200078e0203 */
[----:B------:R-:W-:Y:S01]  /*0780*/  LOP3.LUT R3, R18, 0x7f, RZ, 0xc0, !PT ;  /* 0x0000007f12037812 */ /* 0x000fe200078ec0ff */
[----:B0-----:R-:W-:Y:S01]  /*0790*/  @!UP0 ULEA UR6, UR7, UR6, 0x18 ;  /* 0x0000000607068291 */ /* 0x001fe2000f8ec03f */
[----:B------:R-:W-:Y:S01]  /*07a0*/  VOTEU.ALL UP0, P0 ;  /* 0x00000000003f7886 */ /* 0x000fe20000000000 */
[----:B------:R-:W-:-:S04]  /*07b0*/  ISETP.NE.AND P0, PT, R0, 0x3, PT ;  /* 0x000000030000780c */ /* 0x000fc80003f05270 */
[----:B------:R-:W-:Y:S01]  /*07c0*/  ISETP.EQ.OR P0, PT, R0, RZ, !P0 ;  /* 0x000000ff0000720c */ /* 0x000fe20004702670 */
[----:B-1----:R-:W-:-:S03]  /*07d0*/  @!P3 IMAD.WIDE.U32 R8, R11, R6, R4 ;  /* 0x000000060b08b225 */ /* 0x002fc600078e0004 */
[C---:B------:R-:W-:Y:S01]  /*07e0*/  ISETP.EQ.AND P0, PT, R10.reuse, RZ, P0 ;  /* 0x000000ff0a00720c */ /* 0x040fe20000702270 */
[----:B------:R-:W-:Y:S01]  /*07f0*/  VIADD R10, R10, 0xffffffff ;  /* 0xffffffff0a0a7836 */ /* 0x000fe20000000000 */
[----:B------:R-:W0:Y:S02]  /*0800*/  FENCE.VIEW.ASYNC.S ;  /* 0x00000000000073c6 */ /* 0x000e240000000000 */
[----:B0-----:R0:W1:Y:S01]  /*0810*/  @!UP0 SYNCS.EXCH.64 URZ, [UR6+0x1a0], UR4 ;  /* 0x0001a004063f85b2 */ /* 0x0010620008000100 */
[----:B------:R-:W-:Y:S01]  /*0820*/  @!P3 IMAD.MOV.U32 R16, RZ, RZ, R8 ;  /* 0x000000ffff10b224 */ /* 0x000fe200078e0008 */
[----:B------:R-:W-:Y:S01]  /*0830*/  SEL R19, RZ, 0x1, !P0 ;  /* 0x00000001ff137807 */ /* 0x000fe20004000000 */
[----:B------:R-:W-:Y:S01]  /*0840*/  @!P3 IMAD.MOV.U32 R17, RZ, RZ, R9 ;  /* 0x000000ffff11b224 */ /* 0x000fe200078e0009 */
[----:B------:R-:W-:-:S04]  /*0850*/  ISETP.GE.U32.AND P1, PT, R10, 0x2, PT ;  /* 0x000000020a00780c */ /* 0x000fc80003f26070 */
[----:B------:R-:W-:Y:S01]  /*0860*/  SEL R19, R19, 0x2, P1 ;  /* 0x0000000213137807 */ /* 0x000fe20000800000 */
[----:B------:R0:W1:Y:S01]  /*0870*/  @!UP1 SYNCS.EXCH.64 URZ, [UR6+0x1a8], UR4 ;  /* 0x0001a804063f95b2 */ /* 0x0000620008000100 */
[----:B------:R-:W-:Y:S01]  /*0880*/  NOP ;  /* 0x0000000000007918 */ /* 0x000fe20000000000 */
[----:B-1----:R-:W-:Y:S06]  /*0890*/  BAR.SYNC.DEFER_BLOCKING 0x0 ;  /* 0x0000000000007b1d */ /* 0x002fec0000010000 */
[----:B------:R-:W-:Y:S05]  /*08a0*/  @!P2 BRA `(.L_x_4) ;  /* 0x0000006400fca947 */ /* 0x000fea0003800000 */
[----:B------:R-:W-:-:S13]  /*08b0*/  ISETP.GT.U32.AND P0, PT, R10, 0x1, PT ;  /* 0x000000010a00780c */ /* 0x000fda0003f04070 */
[----:B0-----:R-:W-:Y:S05]  /*08c0*/  @P0 EXIT ;  /* 0x000000000000094d */ /* 0x001fea0003800000 */
[----:B------:R-:W-:Y:S01]  /*08d0*/  ULDC.64 UR4, c[0x0][0x650] ;  /* 0x0001940000047ab9 */ /* 0x000fe20000000a00 */
[----:B------:R-:W-:Y:S01]  /*08e0*/  PRMT R0, RZ, 0x7610, R0 ;  /* 0x00007610ff007816 */ /* 0x000fe20000000000 */
[----:B------:R-:W-:Y:S01]  /*08f0*/  IMAD.MOV.U32 R23, RZ, RZ, -0x1 ;  /* 0xffffffffff177424 */ /* 0x000fe200078e00ff */
[----:B------:R-:W-:Y:S01]  /*0900*/  ISETP.GE.U32.AND P0, PT, R16, UR4, PT ;  /* 0x0000000410007c0c */ /* 0x000fe2000bf06070 */
[----:B------:R-:W-:Y:S02]  /*0910*/  IMAD.MOV.U32 R123, RZ, RZ, -0x1 ;  /* 0xffffffffff7b7424 */ /* 0x000fe400078e00ff */
[----:B------:R-:W-:Y:S01]  /*0920*/  IMAD.MOV.U32 R22, RZ, RZ, -0x1 ;  /* 0xffffffffff167424 */ /* 0x000fe200078e00ff */
[----:B------:R-:W-:-:S13]  /*0930*/  ISETP.GE.U32.AND.EX P0, PT, R17, UR5, PT, P0 ;  /* 0x0000000511007c0c */ /* 0x000fda000bf06100 */
[----:B------:R-:W-:Y:S05]  /*0940*/  @P0 BRA `(.L_x_5) ;  /* 0x0000000400580947 */ /* 0x000fea0003800000 */
[----:B------:R-:W0:Y:S01]  /*0950*/  LDC.64 R20, c[0x0][0x628] ;  /* 0x00018a00ff147b82 */ /* 0x000e220000000a00 */
[----:B------:R-:W-:Y:S02]  /*0960*/  IMAD.MOV.U32 R8, RZ, RZ, R16 ;  /* 0x000000ffff087224 */ /* 0x000fe400078e0010 */
[----:B------:R-:W-:-:S05]  /*0970*/  IMAD.MOV.U32 R9, RZ, RZ, R17 ;  /* 0x000000ffff097224 */ /* 0x000fca00078e0011 */
[----:B------:R-:W1:Y:S08]  /*0980*/  LDC R0, c[0x0][0x630] ;  /* 0x00018c00ff007b82 */ /* 0x000e700000000800 */
[----:B------:R-:W2:Y:S01]  /*0990*/  LDC.64 R22, c[0x0][0x620] ;  /* 0x00018800ff167b82 */ /* 0x000ea20000000a00 */
[----:B0-----:R-:W-:-:S04]  /*09a0*/  ISETP.NE.U32.AND P0, PT, R20, RZ, PT ;  /* 0x000000ff1400720c */ /* 0x001fc80003f05070 */
[----:B------:R-:W-:-:S13]  /*09b0*/  ISETP.NE.AND.EX P0, PT, R21, RZ, PT, P0 ;  /* 0x000000ff1500720c */ /* 0x000fda0003f05300 */
[----:B-12---:R-:W-:Y:S05]  /*09c0*/  @!P0 BRA `(.L_x_6) ;  /* 0x0000000000288947 */ /* 0x006fea0003800000 */
[----:B------:R-:W0:Y:S02]  /*09d0*/  LDC R13, c[0x0][0x634] ;  /* 0x00018d00ff0d7b82 */ /* 0x000e240000000800 */
[----:B0-----:R-:W-:-:S05]  /*09e0*/  IADD3 R13, P0, R16, R13, RZ ;  /* 0x0000000d100d7210 */ /* 0x001fca0007f1e0ff */
[----:B------:R-:W-:-:S04]  /*09f0*/  IMAD.X R15, RZ, RZ, R17, P0 ;  /* 0x000000ffff0f7224 */ /* 0x000fc800000e0611 */
[----:B------:R-:W-:-:S04]  /*0a00*/  IMAD.WIDE.U32 R8, R15, R20, RZ ;  /* 0x000000140f087225 */ /* 0x000fc800078e00ff */
[----:B------:R-:W-:-:S04]  /*0a10*/  IMAD.WIDE.U32 R10, P0, R13, R21, R8 ;  /* 0x000000150d0a7225 */ /* 0x000fc80007800008 */
[----:B------:R-:W-:-:S04]  /*0a20*/  IMAD.WIDE.U32 R8, R13, R20, RZ ;  /* 0x000000140d087225 */ /* 0x000fc800078e00ff */
[----:B------:R-:W-:Y:S01]  /*0a30*/  IMAD.X R13, RZ, RZ, RZ, P0 ;  /* 0x000000ffff0d7224 */ /* 0x000fe200000e06ff */
[----:B------:R-:W-:Y:S01]  /*0a40*/  IADD3 RZ, P0, R9, R10, RZ ;  /* 0x0000000a09ff7210 */ /* 0x000fe20007f1e0ff */
[----:B------:R-:W-:-:S04]  /*0a50*/  IMAD.MOV.U32 R12, RZ, RZ, R11 ;  /* 0x000000ffff0c7224 */ /* 0x000fc800078e000b */
[----:B------:R-:W-:-:S08]  /*0a60*/  IMAD.WIDE.U32.X R8, R15, R21, R12, P0 ;  /* 0x000000150f087225 */ /* 0x000fd000000e040c */
.L_x_6:
[-CC-:B------:R-:W-:Y:S01]  /*0a70*/  SHF.R.U64 R28, R8, R0.reuse, R9.reuse ;  /* 0x00000000081c7219 */ /* 0x180fe20000001209 */
[----:B------:R-:W0:Y:S01]  /*0a80*/  LDC R12, c[0x0][0x618] ;  /* 0x00018600ff0c7b82 */ /* 0x000e220000000800 */
[----:B------:R-:W-:Y:S01]  /*0a90*/  SHF.R.U32.HI R5, RZ, R0, R9 ;  /* 0x00000000ff057219 */ /* 0x000fe20000011609 */
[----:B------:R-:W-:Y:S01]  /*0aa0*/  ULDC UR4, c[0x0][0x150] ;  /* 0x0000540000047ab9 */ /* 0x000fe20000000800 */
[----:B------:R-:W-:Y:S02]  /*0ab0*/  IADD3 R11, P0, RZ, -R28, RZ ;  /* 0x8000001cff0b7210 */ /* 0x000fe40007f1e0ff */
[----:B------:R-:W-:-:S03]  /*0ac0*/  I2FP.F32.U32 R0, R4 ;  /* 0x0000000400007245 */ /* 0x000fc60000201000 */
[----:B------:R-:W1:Y:S01]  /*0ad0*/  LDC.64 R26, c[0x0][0x640] ;  /* 0x00019000ff1a7b82 */ /* 0x000e620000000a00 */
[----:B------:R-:W-:Y:S02]  /*0ae0*/  IMAD.X R13, RZ, RZ, ~R5, P0 ;  /* 0x000000ffff0d7224 */ /* 0x000fe400000e0e05 */
[----:B------:R-:W-:Y:S01]  /*0af0*/  FMUL R0, R0, UR4 ;  /* 0x0000000400007c20 */ /* 0x000fe20008400000 */
[----:B------:R-:W-:Y:S01]  /*0b00*/  IMAD.WIDE.U32 R8, R11, R22, R16 ;  /* 0x000000160b087225 */ /* 0x000fe200078e0010 */
[----:B------:R-:W-:-:S03]  /*0b10*/  ULDC UR4, c[0x0][0x154] ;  /* 0x0000550000047ab9 */ /* 0x000fc60000000800 */
[----:B------:R-:W-:Y:S01]  /*0b20*/  IMAD R10, R13, R22, RZ ;  /* 0x000000160d0a7224 */ /* 0x000fe200078e02ff */
[----:B------:R-:W2:Y:S01]  /*0b30*/  LDC R5, c[0x0][0x144] ;  /* 0x00005100ff057b82 */ /* 0x000ea20000000800 */
[----:B------:R-:W3:Y:S02]  /*0b40*/  F2I.U32.TRUNC.NTZ R0, R0 ;  /* 0x0000000000007305 */ /* 0x000ee4000020f000 */
[----:B------:R-:W-:-:S04]  /*0b50*/  IMAD R11, R11, R23, R10 ;  /* 0x000000170b0b7224 */ /* 0x000fc800078e020a */
[----:B------:R-:W-:Y:S01]  /*0b60*/  IMAD.IADD R9, R9, 0x1, R11 ;  /* 0x0000000109097824 */ /* 0x000fe200078e020b */
[----:B------:R-:W4:Y:S01]  /*0b70*/  LDC R14, c[0x0][0x608] ;  /* 0x00018200ff0e7b82 */ /* 0x000f220000000800 */
[----:B------:R-:W-:-:S03]  /*0b80*/  IMAD.MOV.U32 R11, RZ, RZ, -0x1 ;  /* 0xffffffffff0b7424 */ /* 0x000fc600078e00ff */
[--C-:B0-----:R-:W-:Y:S02]  /*0b90*/  SHF.R.U64 R20, R8, R12, R9.reuse ;  /* 0x0000000c08147219 */ /* 0x101fe40000001209 */
[----:B------:R-:W-:Y:S02]  /*0ba0*/  I2FP.F32.U32 R8, R6 ;  /* 0x0000000600087245 */ /* 0x000fe40000201000 */
[----:B------:R-:W0:Y:S01]  /*0bb0*/  LDC R22, c[0x0][0x658] ;  /* 0x00019600ff167b82 */ /* 0x000e220000000800 */
[----:B-1----:R-:W-:Y:S01]  /*0bc0*/  ISETP.NE.U32.AND P0, PT, R26, RZ, PT ;  /* 0x000000ff1a00720c */ /* 0x002fe20003f05070 */
[----:B---3--:R-:W-:Y:S01]  /*0bd0*/  IMAD.MOV R10, RZ, RZ, -R0 ;  /* 0x000000ffff0a7224 */ /* 0x008fe200078e0a00 */
[----:B------:R-:W-:Y:S01]  /*0be0*/  SHF.R.U32.HI R9, RZ, R12, R9 ;  /* 0x0000000cff097219 */ /* 0x000fe20000011609 */
[----:B------:R-:W-:Y:S01]  /*0bf0*/  FMUL R8, R8, UR4 ;  /* 0x0000000408087c20 */ /* 0x000fe20008400000 */
[----:B------:R-:W-:-:S03]  /*0c00*/  ISETP.NE.AND.EX P0, PT, R27, RZ, PT, P0 ;  /* 0x000000ff1b00720c */ /* 0x000fc60003f05300 */
[----:B------:R-:W1:Y:S01]  /*0c10*/  LDC R15, c[0x0][0x148] ;  /* 0x00005200ff0f7b82 */ /* 0x000e620000000800 */
[----:B--2---:R-:W-:-:S07]  /*0c20*/  IMAD R0, R5, R10, R4 ;  /* 0x0000000a05007224 */ /* 0x004fce00078e0204 */
[----:B------:R-:W2:Y:S01]  /*0c30*/  LDC R25, c[0x0][0x600] ;  /* 0x00018000ff197b82 */ /* 0x000ea20000000800 */
[-CC-:B----4-:R-:W-:Y:S02]  /*0c40*/  SHF.R.U64 R30, R20, R14.reuse, R9.reuse ;  /* 0x0000000e141e7219 */ /* 0x190fe40000001209 */
[----:B------:R-:W-:Y:S01]  /*0c50*/  SHF.R.U32.HI R5, RZ, R14, R9 ;  /* 0x0000000eff057219 */ /* 0x000fe20000011609 */
[----:B------:R-:W-:Y:S01]  /*0c60*/  IMAD.MOV.U32 R9, RZ, RZ, 0x1 ;  /* 0x00000001ff097424 */ /* 0x000fe200078e00ff */
[----:B------:R3:W4:Y:S03]  /*0c70*/  F2I.U32.TRUNC.NTZ R14, R8 ;  /* 0x00000008000e7305 */ /* 0x000726000020f000 */
[----:B------:R-:W1:Y:S01]  /*0c80*/  LDC R23, c[0x0][0x648] ;  /* 0x00019200ff177b82 */ /* 0x000e620000000800 */
[-C--:B0-----:R-:W-:Y:S02]  /*0c90*/  SHF.L.U32 R4, R11, R22.reuse, RZ ;  /* 0x000000160b047219 */ /* 0x081fe400000006ff */
[----:B------:R-:W-:-:S02]  /*0ca0*/  SHF.R.U64 R32, R30, R22, R5 ;  /* 0x000000161e207219 */ /* 0x000fc40000001205 */
[----:B------:R-:W-:Y:S02]  /*0cb0*/  LOP3.LUT R13, RZ, R4, RZ, 0x33, !PT ;  /* 0x00000004ff0d7212 */ /* 0x000fe400078e33ff */
[-C--:B------:R-:W-:Y:S01]  /*0cc0*/  SHF.R.U32.HI R5, RZ, R22.reuse, R5 ;  /* 0x00000016ff057219 */ /* 0x080fe20000011605 */
[----:B------:R-:W0:Y:S01]  /*0cd0*/  LDC R29, c[0x0][0x638] ;  /* 0x00018e00ff1d7b82 */ /* 0x000e220000000800 */
[----:B------:R-:W-:Y:S01]  /*0ce0*/  SHF.L.U32 R12, R9, R22, RZ ;  /* 0x00000016090c7219 */ /* 0x000fe200000006ff */
[----:B------:R-:W-:-:S06]  /*0cf0*/  IMAD.MOV.U32 R4, RZ, RZ, R32 ;  /* 0x000000ffff047224 */ /* 0x000fcc00078e0020 */
[----:B------:R-:W0:Y:S01]  /*0d00*/  LDC R24, c[0x0][0x610] ;  /* 0x00018400ff187b82 */ /* 0x000e220000000800 */
[----:B---34-:R-:W-:Y:S05]  /*0d10*/  @!P0 BRA `(.L_x_7) ;  /* 0x0000000000288947 */ /* 0x018fea0003800000 */
[----:B------:R-:W3:Y:S02]  /*0d20*/  LDC R11, c[0x0][0x64c] ;  /* 0x00019300ff0b7b82 */ /* 0x000ee40000000800 */
[----:B---3--:R-:W-:-:S05]  /*0d30*/  IADD3 R11, P0, R32, R11, RZ ;  /* 0x0000000b200b7210 */ /* 0x008fca0007f1e0ff */
        /* <DEDUP_REMOVED lines=8> */
.L_x_7:
[----:B-1----:R-:W-:Y:S01]  /*0dc0*/  SHF.R.U64 R4, R4, R23, R5 ;  /* 0x0000001704047219 */ /* 0x002fe20000001205 */
[----:B--2---:R-:W-:Y:S01]  /*0dd0*/  VIADD R5, R25, 0xffffffff ;  /* 0xffffffff19057836 */ /* 0x004fe20000000000 */
[----:B------:R-:W-:Y:S01]  /*0de0*/  LOP3.LUT R13, R30, R13, RZ, 0xc0, !PT ;  /* 0x0000000d1e0d7212 */ /* 0x000fe200078ec0ff */
[----:B------:R-:W-:Y:S02]  /*0df0*/  IMAD.MOV R14, RZ, RZ, -R14 ;  /* 0x000000ffff0e7224 */ /* 0x000fe400078e0a0e */
[----:B------:R-:W-:Y:S01]  /*0e00*/  IMAD.MOV R8, RZ, RZ, -R4 ;  /* 0x000000ffff087224 */ /* 0x000fe200078e0a04 */
[----:B------:R-:W-:Y:S01]  /*0e10*/  LOP3.LUT R5, R20, R5, RZ, 0xc0, !PT ;  /* 0x0000000514057212 */ /* 0x000fe200078ec0ff */
[----:B------:R-:W-:Y:S02]  /*0e20*/  IMAD R13, R12, R4, R13 ;  /* 0x000000040c0d7224 */ /* 0x000fe400078e020d */
[----:B------:R-:W-:Y:S02]  /*0e30*/  @P3 IMAD R0, R15, R14, R6 ;  /* 0x0000000e0f003224 */ /* 0x000fe400078e0206 */
[----:B0-----:R-:W-:-:S02]  /*0e40*/  IMAD R4, R8, R29, R32 ;  /* 0x0000001d08047224 */ /* 0x001fc400078e0220 */
[----:B------:R-:W-:Y:S02]  /*0e50*/  IMAD R23, R13, R24, R0 ;  /* 0x000000180d177224 */ /* 0x000fe400078e0200 */
[----:B------:R-:W-:Y:S02]  /*0e60*/  IMAD R4, R4, R25, R5 ;  /* 0x0000001904047224 */ /* 0x000fe400078e0205 */
[----:B------:R-:W-:Y:S02]  /*0e70*/  IMAD.MOV.U32 R0, RZ, RZ, 0x1 ;  /* 0x00000001ff007424 */ /* 0x000fe400078e00ff */
[----:B------:R-:W-:Y:S01]  /*0e80*/  IMAD.MOV.U32 R22, RZ, RZ, R28 ;  /* 0x000000ffff167224 */ /* 0x000fe200078e001c */
[----:B------:R-:W-:Y:S02]  /*0e90*/  SEL R123, R4, R23, !P3 ;  /* 0x00000017047b7207 */ /* 0x000fe40005800000 */
[----:B------:R-:W-:-:S07]  /*0ea0*/  SEL R23, R23, R4, !P3 ;  /* 0x0000000417177207 */ /* 0x000fce0005800000 */
.L_x_5:
[----:B------:R-:W-:-:S08]  /*0eb0*/  NOP ;  /* 0x0000000000007918 */ /* 0x000fd00000000000 */
[----:B------:R-:W0:Y:S02]  /*0ec0*/  USETMAXREG.TRY_ALLOC.CTAPOOL UP0, 0xe8 ;  /* 0x000000e8000079c8 */ /* 0x000e240008000600 */
[----:B0-----:R-:W-:-:S13]  /*0ed0*/  PLOP3.LUT P0, PT, PT, PT, UP0, 0x80, 0x0 ;  /* 0x000000000000781c */ /* 0x001fda0003f0f008 */
[----:B------:R-:W-:Y:S05]  /*0ee0*/  @!P0 BRA `(.L_x_5) ;  /* 0xfffffffc00f08947 */ /* 0x000fea000383ffff */
[----:B------:R-:W-:Y:S01]  /*0ef0*/  ULDC.64 UR4, c[0x0][0x598] ;  /* 0x0001660000047ab9 */ /* 0x000fe20000000a00 */
[----:B------:R-:W-:Y:S01]  /*0f00*/  ULDC.64 UR36, c[0x0][0x208] ;  /* 0x0000820000247ab9 */ /* 0x000fe20000000a00 */
[----:B------:R-:W-:-:S04]  /*0f10*/  ISETP.NE.U32.AND P0, PT, RZ, UR4, PT ;  /* 0x00000004ff007c0c */ /* 0x000fc8000bf05070 */
[----:B------:R-:W-:-:S13]  /*0f20*/  ISETP.NE.AND.EX P0, PT, RZ, UR5, PT, P0 ;  /* 0x00000005ff007c0c */ /* 0x000fda000bf05300 */
[----:B------:R-:W-:Y:S05]  /*0f30*/  @!P0 BRA `(.L_x_8) ;  /* 0x00000000001c8947 */ /* 0x000fea0003800000 */
[----:B------:R-:W0:Y:S02]  /*0f40*/  LDC.64 R4, c[0x0][0x598] ;  /* 0x00016600ff047b82 */ /* 0x000e240000000a00 */
[----:B0-----:R-:W2:Y:S02]  /*0f50*/  LDG.E.64 R4, desc[UR36][R4.64] ;  /* 0x0000002404047981 */ /* 0x001ea4000c1e1b00 */
[----:B--2---:R-:W-:-:S04]  /*0f60*/  ISETP.NE.U32.AND P0, PT, R4, RZ, PT ;  /* 0x000000ff0400720c */ /* 0x004fc80003f05070 */
[----:B------:R-:W-:-:S13]  /*0f70*/  ISETP.NE.AND.EX P0, PT, R5, RZ, PT, P0 ;  /* 0x000000ff0500720c */ /* 0x000fda0003f05300 */
[----:B------:R-:W-:Y:S05]  /*0f80*/  @!P0 BRA `(.L_x_8) ;  /* 0x0000000000088947 */ /* 0x000fea0003800000 */
[----:B------:R0:W5:Y:S01]  /*0f90*/  LD.E R122, desc[UR36][R4.64] ;  /* 0x00000024047a7980 */ /* 0x000162000c101900 */
[----:B------:R-:W-:Y:S05]  /*0fa0*/  BRA `(.L_x_9) ;  /* 0x0000000000247947 */ /* 0x000fea0003800000 */
.L_x_8:
[----:B------:R-:W-:Y:S02]  /*0fb0*/  ULDC.64 UR4, c[0x0][0x588] ;  /* 0x0001620000047ab9 */ /* 0x000fe40000000a00 */
[----:B------:R-:W-:-:S04]  /*0fc0*/  ISETP.NE.U32.AND P0, PT, RZ, UR4, PT ;  /* 0x00000004ff007c0c */ /* 0x000fc8000bf05070 */
[----:B------:R-:W-:-:S13]  /*0fd0*/  ISETP.NE.AND.EX P0, PT, RZ, UR5, PT, P0 ;  /* 0x00000005ff007c0c */ /* 0x000fda000bf05300 */
[----:B------:R-:W-:Y:S05]  /*0fe0*/  @!P0 BRA `(.L_x_10) ;  /* 0x00000000000c8947 */ /* 0x000fea0003800000 */
[----:B------:R-:W0:Y:S02]  /*0ff0*/  LDC.64 R4, c[0x0][0x588] ;  /* 0x00016200ff047b82 */ /* 0x000e240000000a00 */
[----:B0-----:R1:W5:Y:S01]  /*1000*/  LDG.E R122, desc[UR36][R4.64] ;  /* 0x00000024047a7981 */ /* 0x001362000c1e1900 */
[----:B------:R-:W-:Y:S05]  /*1010*/  BRA `(.L_x_9) ;  /* 0x0000000000087947 */ /* 0x000fea0003800000 */
.L_x_10:
[----:B------:R-:W-:Y:S02]  /*1020*/  ULDC UR4, c[0x0][0x580] ;  /* 0x0001600000047ab9 */ /* 0x000fe40000000800 */
[----:B------:R-:W-:-:S07]  /*1030*/  IMAD.U32 R122, RZ, RZ, UR4 ;  /* 0x00000004ff7a7e24 */ /* 0x000fce000f8e00ff */
.L_x_9:
[----:B------:R-:W-:Y:S02]  /*1040*/  ULDC.64 UR4, c[0x0][0x5a0] ;  /* 0x0001680000047ab9 */ /* 0x000fe40000000a00 */
[----:B------:R-:W-:-:S04]  /*1050*/  ISETP.NE.U32.AND P0, PT, RZ, UR4, PT ;  /* 0x00000004ff007c0c */ /* 0x000fc8000bf05070 */
[----:B------:R-:W-:-:S13]  /*1060*/  ISETP.NE.AND.EX P0, PT, RZ, UR5, PT, P0 ;  /* 0x00000005ff007c0c */ /* 0x000fda000bf05300 */
[----:B------:R-:W-:Y:S05]  /*1070*/  @!P0 BRA `(.L_x_11) ;  /* 0x00000000001c8947 */ /* 0x000fea0003800000 */
[----:B01----:R-:W0:Y:S02]  /*1080*/  LDC.64 R4, c[0x0][0x5a0] ;  /* 0x00016800ff047b82 */ /* 0x003e240000000a00 */
[----:B0-----:R-:W2:Y:S02]  /*1090*/  LDG.E.64 R4, desc[UR36][R4.64] ;  /* 0x0000002404047981 */ /* 0x001ea4000c1e1b00 */
[----:B--2---:R-:W-:-:S04]  /*10a0*/  ISETP.NE.U32.AND P0, PT, R4, RZ, PT ;  /* 0x000000ff0400720c */ /* 0x004fc80003f05070 */
[----:B------:R-:W-:-:S13]  /*10b0*/  ISETP.NE.AND.EX P0, PT, R5, RZ, PT, P0 ;  /* 0x000000ff0500720c */ /* 0x000fda0003f05300 */
[----:B------:R-:W-:Y:S05]  /*10c0*/  @!P0 BRA `(.L_x_11) ;  /* 0x0000000000088947 */ /* 0x000fea0003800000 */
[----:B------:R0:W5:Y:S01]  /*10d0*/  LD.E R124, desc[UR36][R4.64] ;  /* 0x00000024047c7980 */ /* 0x000162000c101900 */
[----:B------:R-:W-:Y:S05]  /*10e0*/  BRA `(.L_x_12) ;  /* 0x0000000000247947 */ /* 0x000fea0003800000 */
.L_x_11:
[----:B------:R-:W-:Y:S02]  /*10f0*/  ULDC.64 UR4, c[0x0][0x590] ;  /* 0x0001640000047ab9 */ /* 0x000fe40000000a00 */
[----:B------:R-:W-:-:S04]  /*1100*/  ISETP.NE.U32.AND P0, PT, RZ, UR4, PT ;  /* 0x00000004ff007c0c */ /* 0x000fc8000bf05070 */
[----:B------:R-:W-:-:S13]  /*1110*/  ISETP.NE.AND.EX P0, PT, RZ, UR5, PT, P0 ;  /* 0x00000005ff007c0c */ /* 0x000fda000bf05300 */
[----:B------:R-:W-:Y:S05]  /*1120*/  @!P0 BRA `(.L_x_13) ;  /* 0x00000000000c8947 */ /* 0x000fea0003800000 */
[----:B------:R-:W2:Y:S02]  /*1130*/  LDC.64 R124, c[0x0][0x590] ;  /* 0x00016400ff7c7b82 */ /* 0x000ea40000000a00 */
[----:B--2---:R2:W5:Y:S01]  /*1140*/  LDG.E R124, desc[UR36][R124.64] ;  /* 0x000000247c7c7981 */ /* 0x004562000c1e1900 */
[----:B------:R-:W-:Y:S05]  /*1150*/  BRA `(.L_x_12) ;  /* 0x0000000000087947 */ /* 0x000fea0003800000 */
.L_x_13:
[----:B------:R-:W-:Y:S02]  /*1160*/  ULDC UR4, c[0x0][0x584] ;  /* 0x0001610000047ab9 */ /* 0x000fe40000000800 */
[----:B------:R-:W-:-:S07]  /*1170*/  IMAD.U32 R124, RZ, RZ, UR4 ;  /* 0x00000004ff7c7e24 */ /* 0x000fce000f8e00ff */
.L_x_12:
[----:B------:R-:W-:-:S13]  /*1180*/  LOP3.LUT P0, RZ, R0, 0xff, RZ, 0xc0, !PT ;  /* 0x000000ff00ff7812 */ /* 0x000fda000780c0ff */
[----:B------:R-:W-:Y:S05]  /*1190*/  @!P0 EXIT ;  /* 0x000000000000894d */ /* 0x000fea0003800000 */
[----:B--2---:R-:W-:Y:S01]  /*11a0*/  LOP3.LUT R125, R7, 0x1, RZ, 0xc0, !PT ;  /* 0x00000001077d7812 */ /* 0x004fe200078ec0ff */
[----:B------:R-:W-:Y:S01]  /*11b0*/  ULDC UR4, c[0x0][0x28c] ;  /* 0x0000a30000047ab9 */ /* 0x000fe20000000800 */
[----:B------:R-:W-:Y:S01]  /*11c0*/  SHF.R.U32.HI R126, RZ, 0x2, R18 ;  /* 0x00000002ff7e7819 */ /* 0x000fe20000011612 */
[----:B------:R-:W-:Y:S01]  /*11d0*/  UIADD3 UR4, UR4, 0x1f, URZ ;  /* 0x0000001f04047890 */ /* 0x000fe2000fffe03f */
[----:B------:R-:W-:Y:S01]  /*11e0*/  SHF.R.U32.HI R3, RZ, 0x1, R3 ;  /* 0x00000001ff037819 */ /* 0x000fe20000011603 */
[----:B01----:R-:W-:Y:S01]  /*11f0*/  IMAD.SHL.U32 R5, R125, 0x40, RZ ;  /* 0x000000407d057824 */ /* 0x003fe200078e00ff */
[----:B------:R-:W-:Y:S01]  /*1200*/  LOP3.LUT R126, R126, 0x7, RZ, 0xc0, !PT ;  /* 0x000000077e7e7812 */ /* 0x000fe200078ec0ff */
[----:B------:R-:W-:Y:S01]  /*1210*/  USHF.R.S32.HI UR5, URZ, 0x1f, UR4 ;  /* 0x0000001f3f057899 */ /* 0x000fe20008011404 */
[----:B------:R-:W-:Y:S01]  /*1220*/  IMAD.MOV.U32 R121, RZ, RZ, RZ ;  /* 0x000000ffff797224 */ /* 0x000fe200078e00ff */
[----:B------:R-:W-:Y:S01]  /*1230*/  UMOV UR38, URZ ;  /* 0x0000003f00267c82 */ /* 0x000fe20008000000 */
[----:B------:R-:W-:Y:S01]  /*1240*/  LOP3.LUT R120, R5, 0x40, R126, 0xe2, !PT ;  /* 0x0000004005787812 */ /* 0x000fe200078ee27e */
[----:B------:R-:W-:Y:S01]  /*1250*/  ULEA.HI UR5, UR5, UR4, URZ, 0x5 ;  /* 0x0000000405057291 */ /* 0x000fe2000f8f283f */
[----:B------:R-:W-:-:S02]  /*1260*/  UMOV UR39, URZ ;  /* 0x0000003f00277c82 */ /* 0x000fc40008000000 */
[----:B------:R-:W-:Y:S01]  /*1270*/  LOP3.LUT R120, R120, 0x30, R3, 0xf8, !PT ;  /* 0x0000003078787812 */ /* 0x000fe200078ef803 */
[----:B------:R-:W-:-:S12]  /*1280*/  USHF.R.S32.HI UR40, URZ, 0x5, UR5 ;  /* 0x000000053f287899 */ /* 0x000fd80008011405 */
.L_x_227:
[----:B------:R-:W-:Y:S01]  /*1290*/  LOP3.LUT R0, R18, 0x80, RZ, 0xc0, !PT ;  /* 0x0000008012007812 */ /* 0x000fe200078ec0ff */
[----:B------:R-:W0:Y:S01]  /*12a0*/  S2UR UR7, SR_CgaCtaId ;  /* 0x00000000000779c3 */ /* 0x000e220000008800 */
[----:B------:R-:W-:Y:S02]  /*12b0*/  UMOV UR6, 0x400 ;  /* 0x0000040000067882 */ /* 0x000fe40000000000 */
[----:B------:R-:W-:-:S06]  /*12c0*/  SHF.R.U32.HI R0, RZ, 0x7, R0 ;  /* 0x00000007ff007819 */ /* 0x000fcc0000011600 */
[----:B-1----:R-:W1:Y:S01]  /*12d0*/  SHFL.IDX PT, R0, R0, RZ, 0x1f ;  /* 0x00001fff00007589 */ /* 0x002e6200000e0000 */
[----:B0-----:R-:W-:Y:S01]  /*12e0*/  ULEA UR6, UR7, UR6, 0x18 ;  /* 0x0000000607067291 */ /* 0x001fe2000f8ec03f */
[----:B-1----:R-:W-:-:S13]  /*12f0*/  R2UR UR4, R0 ;  /* 0x00000000000472ca */ /* 0x002fda00000e0000 */
[----:B------:R-:W-:-:S04]  /*1300*/  ULEA.HI UR5, UR4, UR4, URZ, 0x1 ;  /* 0x0000000404057291 */ /* 0x000fc8000f8f083f */
[----:B------:R-:W-:-:S04]  /*1310*/  ULOP3.LUT UR5, UR5, 0x1ffffe, URZ, 0xc0, !UPT ;  /* 0x001ffffe05057892 */ /* 0x000fc8000f8ec03f */
[----:B------:R-:W-:-:S03]  /*1320*/  UIADD3 UR5, UR4, -UR5, URZ ;  /* 0x8000000504057290 */ /* 0x000fc6000fffe03f */
[----:B------:R-:W-:Y:S01]  /*1330*/  ULDC UR4, c[0x0][0x28c] ;  /* 0x0000a30000047ab9 */ /* 0x000fe20000000800 */
[----:B------:R-:W-:Y:S01]  /*1340*/  ULEA UR5, UR5, UR6, 0xb ;  /* 0x0000000605057291 */ /* 0x000fe2000f8e583f */
[----:B------:R-:W-:-:S03]  /*1350*/  ISETP.LT.AND P0, PT, RZ, UR4, PT ;  /* 0x00000004ff007c0c */ /* 0x000fc6000bf01270 */
[----:B------:R-:W-:-:S04]  /*1360*/  UIADD3 UR5, UR5, 0x280, URZ ;  /* 0x0000028005057890 */ /* 0x000fc8000fffe03f */
[----:B------:R-:W-:-:S04]  /*1370*/  USHF.R.U32.HI UR5, URZ, 0x4, UR5 ;  /* 0x000000043f057899 */ /* 0x000fc80008011605 */
[----:B------:R-:W-:-:S04]  /*1380*/  ULOP3.LUT UR5, UR5, 0x3fff, URZ, 0xc0, !UPT ;  /* 0x00003fff05057892 */ /* 0x000fc8000f8ec03f */
[----:B------:R-:W-:Y:S01]  /*1390*/  ULOP3.LUT UR41, UR5, 0x10000, URZ, 0xfc, !UPT ;  /* 0x0001000005297892 */ /* 0x000fe2000f8efc3f */
[----:B--234-:R-:W-:Y:S11]  /*13a0*/  @P0 BRA `(.L_x_14) ;  /* 0x0000000000400947 */ /* 0x01cff60003800000 */
[----:B------:R-:W-:Y:S01]  /*13b0*/  MOV R0, 0x0 ;  /* 0x0000000000007802 */ /* 0x000fe20000000f00 */
[----:B------:R-:W-:Y:S01]  /*13c0*/  ULDC.64 UR4, c[0x4][0x68] ;  /* 0x01001a0000047ab9 */ /* 0x000fe20000000a00 */
[----:B------:R-:W-:Y:S01]  /*13d0*/  ULDC.64 UR6, c[0x4][0x8] ;  /* 0x0100020000067ab9 */ /* 0x000fe20000000a00 */
[----:B------:R-:W-:Y:S01]  /*13e0*/  IMAD.U32 R4, RZ, RZ, UR4 ;  /* 0x00000004ff047e24 */ /* 0x000fe2000f8e00ff */
[----:B------:R0:W1:Y:S01]  /*13f0*/  LDC.64 R14, c[0x4][R0] ;  /* 0x01000000000e7b82 */ /* 0x0000620000000a00 */
[----:B------:R-:W-:Y:S01]  /*1400*/  IMAD.U32 R5, RZ, RZ, UR5 ;  /* 0x00000005ff057e24 */ /* 0x000fe2000f8e00ff */
[----:B------:R-:W-:Y:S01]  /*1410*/  ULDC.64 UR4, c[0x4][0x70] ;  /* 0x01001c0000047ab9 */ /* 0x000fe20000000a00 */
[----:B------:R-:W-:Y:S02]  /*1420*/  IMAD.U32 R10, RZ, RZ, UR6 ;  /* 0x00000006ff0a7e24 */ /* 0x000fe4000f8e00ff */
[----:B------:R-:W-:Y:S02]  /*1430*/  IMAD.U32 R6, RZ, RZ, UR4 ;  /* 0x00000004ff067e24 */ /* 0x000fe4000f8e00ff */
[----:B------:R-:W-:-:S02]  /*1440*/  IMAD.U32 R7, RZ, RZ, UR5 ;  /* 0x00000005ff077e24 */ /* 0x000fc4000f8e00ff */
[----:B------:R-:W-:Y:S02]  /*1450*/  IMAD.U32 R11, RZ, RZ, UR7 ;  /* 0x00000007ff0b7e24 */ /* 0x000fe4000f8e00ff */
[----:B------:R-:W-:Y:S02]  /*1460*/  IMAD.MOV.U32 R8, RZ, RZ, 0x1e1 ;  /* 0x000001e1ff087424 */ /* 0x000fe400078e00ff */
[----:B------:R-:W-:Y:S02]  /*1470*/  IMAD.MOV.U32 R12, RZ, RZ, 0x1 ;  /* 0x00000001ff0c7424 */ /* 0x000fe400078e00ff */
[----:B0-----:R-:W-:-:S07]  /*1480*/  IMAD.MOV.U32 R13, RZ, RZ, RZ ;  /* 0x000000ffff0d7224 */ /* 0x001fce00078e00ff */
[----:B------:R-:W-:-:S07]  /*1490*/  LEPC R20, `(.L_x_14) ;  /* 0x000000001014794e */ /* 0x000fce0000000000 */
[----:B-1---5:R-:W-:Y:S05]  /*14a0*/  CALL.ABS.NOINC R14 ;  /* 0x000000000e007343 */ /* 0x022fea0003c00000 */
.L_x_14:
[----:B------:R-:W-:-:S04]  /*14b0*/  LOP3.LUT R0, R19, 0x1, RZ, 0xfc, !PT ;  /* 0x0000000113007812 */ /* 0x000fc800078efcff */
[----:B------:R-:W-:-:S13]  /*14c0*/  ISETP.NE.AND P0, PT, R0, 0x3, PT ;  /* 0x000000030000780c */ /* 0x000fda0003f05270 */
[----:B------:R-:W-:Y:S05]  /*14d0*/  @!P0 BRA `(.L_x_15) ;  /* 0x0000000000048947 */ /* 0x000fea0003800000 */
[----:B------:R-:W-:Y:S01]  /*14e0*/  BPT.TRAP 0x1 ;  /* 0x000000040000795c */ /* 0x000fe20000300000 */
.L_x_15:
[----:B------:R-:W0:Y:S01]  /*14f0*/  S2UR UR5, SR_CgaCtaId ;  /* 0x00000000000579c3 */ /* 0x000e220000008800 */
[----:B------:R-:W-:Y:S01]  /*1500*/  UMOV UR4, 0x400 ;  /* 0x0000040000047882 */ /* 0x000fe20000000000 */
[----:B------:R-:W-:Y:S02]  /*1510*/  IMAD.U32 R0, RZ, RZ, UR38 ;  /* 0x00000026ff007e24 */ /* 0x000fe4000f8e00ff */
[----:B------:R-:W-:-:S03]  /*1520*/  IMAD.U32 R3, RZ, RZ, UR39 ;  /* 0x00000027ff037e24 */ /* 0x000fc6000f8e00ff */
[----:B------:R-:W-:Y:S01]  /*1530*/  SHF.L.U32 R0, R0, 0x1f, RZ ;  /* 0x0000001f00007819 */ /* 0x000fe200000006ff */
[----:B0-----:R-:W-:-:S06]  /*1540*/  ULEA UR4, UR5, UR4, 0x18 ;  /* 0x0000000405047291 */ /* 0x001fcc000f8ec03f */
[----:B------:R-:W-:-:S04]  /*1550*/  IMAD.U32 R6, RZ, RZ, UR4 ;  /* 0x00000004ff067e24 */ /* 0x000fc8000f8e00ff */
[----:B------:R-:W-:-:S04]  /*1560*/  IMAD R3, R3, 0x8, R6 ;  /* 0x0000000803037824 */ /* 0x000fc800078e0206 */
[----:B------:R0:W1:Y:S01]  /*1570*/  SYNCS.PHASECHK.TRANS64.TRYWAIT P1, [R3+URZ], R0 ;  /* 0x00000000030075a7 */ /* 0x000062000802017f */
[----:B------:R-:W-:Y:S05]  /*1580*/  @!P0 BRA `(.L_x_16) ;  /* 0x0000000000048947 */ /* 0x000fea0003800000 */
[----:B------:R-:W-:Y:S01]  /*1590*/  BPT.TRAP 0x1 ;  /* 0x000000040000795c */ /* 0x000fe20000300000 */
.L_x_16:
[----:B-1----:R-:W-:Y:S05]  /*15a0*/  @P1 BRA `(.L_x_17) ;  /* 0x0000000000081947 */ /* 0x002fea0003800000 */
[----:B------:R-:W1:Y:S02]  /*15b0*/  SYNCS.PHASECHK.TRANS64.TRYWAIT P1, [R3+URZ], R0 ;  /* 0x00000000030075a7 */ /* 0x000e64000802017f */
[----:B-1----:R-:W-:Y:S05]  /*15c0*/  @!P1 BRA `(.L_x_18) ;  /* 0x0000007c00349947 */ /* 0x002fea0003800000 */
.L_x_17:
[----:B------:R-:W-:-:S04]  /*15d0*/  UISETP.LT.AND UP0, UPT, UR40, 0x1, UPT ;  /* 0x000000012800788c */ /* 0x000fc8000bf01270 */
[----:B------:R-:W-:-:S06]  /*15e0*/  USEL UR4, UR40, 0x1, UP0 ;  /* 0x0000000128047887 */ /* 0x000fcc0008000000 */
[----:B01----:R-:W-:Y:S01]  /*15f0*/  IMAD.U32 R0, RZ, RZ, UR4 ;  /* 0x00000004ff007e24 */ /* 0x003fe2000f8e00ff */
[----:B------:R-:W-:Y:S05]  /*1600*/  WARPSYNC.ALL ;  /* 0x0000000000007948 */ /* 0x000fea0003800000 */
[----:B------:R-:W-:-:S04]  /*1610*/  IADD3 R0, -R0, UR40, RZ ;  /* 0x0000002800007c10 */ /* 0x000fc8000fffe1ff */
[----:B------:R-:W-:Y:S02]  /*1620*/  ISETP.GE.AND P1, PT, R0, 0x1, PT ;  /* 0x000000010000780c */ /* 0x000fe40003f26270 */
[----:B------:R-:W-:Y:S01]  /*1630*/  R2UR UR4, R6 ;  /* 0x00000000060472ca */ /* 0x000fe200000e0000 */
[----:B------:R-:W-:Y:S01]  /*1640*/  WARPGROUP.ARRIVE ;  /* 0x00000000000079c5 */ /* 0x000fe20000000000 */
[----:B------:R-:W-:Y:S01]  /*1650*/  UMOV UR5, 0xc0000010 ;  /* 0xc000001000057882 */ /* 0x000fe20000000000 */
[----:B------:R-:W-:-:S10]  /*1660*/  UMOV UR7, 0xc0000010 ;  /* 0xc000001000077882 */ /* 0x000fd40000000000 */
[----:B------:R-:W-:-:S04]  /*1670*/  UIADD3 UR4, UR4, 0x25a80, URZ ;  /* 0x00025a8004047890 */ /* 0x000fc8000fffe03f */
[----:B------:R-:W-:-:S04]  /*1680*/  USHF.R.U32.HI UR4, URZ, 0x4, UR4 ;  /* 0x000000043f047899 */ /* 0x000fc80008011604 */
[----:B------:R-:W-:-:S04]  /*1690*/  ULOP3.LUT UR4, UR4, 0x3fff, URZ, 0xc0, !UPT ;  /* 0x00003fff04047892 */ /* 0x000fc8000f8ec03f */
[----:B------:R-:W-:Y:S02]  /*16a0*/  ULOP3.LUT UR9, UR4, 0x10000, URZ, 0xfc, !UPT ;  /* 0x0001000004097892 */ /* 0x000fe4000f8efc3f */
[----:B------:R-:W-:Y:S02]  /*16b0*/  UIMAD UR4, UR39, 0x180, UR41 ;  /* 0x00000180270478a4 */ /* 0x000fe4000f8e0229 */
[----:B------:R-:W-:-:S09]  /*16c0*/  UIMAD UR6, UR39, 0xc0, UR9 ;  /* 0x000000c0270678a4 */ /* 0x000fd2000f8e0209 */
[----:B------:R-:W-:Y:S01]  /*16d0*/  IGMMA.64x96x32.S8.S8 R72, gdesc[UR4], RZ, !UPT, gsb0 ;  /* 0x02a00000044879f1 */ /* 0x000fe2000c0410ff */
[----:B------:R-:W-:Y:S01]  /*16e0*/  UIADD3 UR4, UR4, 0x100, URZ ;  /* 0x0000010004047890 */ /* 0x000fe2000fffe03f */
[----:B------:R-:W-:Y:S01]  /*16f0*/  UMOV UR5, 0xc0000010 ;  /* 0xc000001000057882 */ /* 0x000fe20000000000 */
[----:B------:R-:W-:Y:S02]  /*1700*/  WARPGROUP.DEPBAR.LE gsb0, 0x0 ;  /* 0x00008000000079c5 */ /* 0x000fe40000010000 */
[----:B------:R-:W-:-:S06]  /*1710*/  WARPGROUP.ARRIVE ;  /* 0x00000000000079c5 */ /* 0x000fcc0000000000 */
[----:B------:R-:W-:Y:S03]  /*1720*/  IGMMA.64x96x32.S8.S8 R24, gdesc[UR4], RZ, !UPT, gsb0 ;  /* 0x02a00000041879f1 */ /* 0x000fe6000c0410ff */
[----:B------:R-:W-:Y:S02]  /*1730*/  WARPGROUP.DEPBAR.LE gsb0, 0x0 ;  /* 0x00008000000079c5 */ /* 0x000fe40000010000 */
[----:B------:R-:W-:Y:S05]  /*1740*/  @!P1 BRA `(.L_x_19) ;  /* 0x0000000000d89947 */ /* 0x000fea0003800000 */
[----:B------:R-:W-:Y:S02]  /*1750*/  UIADD3 UR4, UR39, 0x1, URZ ;  /* 0x0000000127047890 */ /* 0x000fe4000fffe03f */
[----:B------:R-:W-:Y:S02]  /*1760*/  IMAD.U32 R3, RZ, RZ, UR39 ;  /* 0x00000027ff037e24 */ /* 0x000fe4000f8e00ff */
[----:B------:R-:W-:-:S04]  /*1770*/  UISETP.NE.AND UP0, UPT, UR4, 0x19, UPT ;  /* 0x000000190400788c */ /* 0x000fc8000bf05270 */
[----:B------:R-:W-:Y:S02]  /*1780*/  USEL UR5, URZ, 0x1, UP0 ;  /* 0x000000013f057887 */ /* 0x000fe40008000000 */
[----:B------:R-:W-:Y:S02]  /*1790*/  USEL UR8, UR4, URZ, UP0 ;  /* 0x0000003f04087287 */ /* 0x000fe40008000000 */
[----:B------:R-:W-:-:S06]  /*17a0*/  ULOP3.LUT UR5, UR38, UR5, URZ, 0x3c, !UPT ;  /* 0x0000000526057292 */ /* 0x000fcc000f8e3c3f */
[----:B------:R-:W-:-:S07]  /*17b0*/  IMAD.U32 R7, RZ, RZ, UR5 ;  /* 0x00000005ff077e24 */ /* 0x000fce000f8e00ff */
.L_x_26:
[----:B0-----:R-:W-:Y:S05]  /*17c0*/  @!P0 BRA `(.L_x_20) ;  /* 0x0000000000048947 */ /* 0x001fea0003800000 */
[----:B------:R-:W-:Y:S01]  /*17d0*/  BPT.TRAP 0x1 ;  /* 0x000000040000795c */ /* 0x000fe20000300000 */
.L_x_20:
[----:B------:R-:W0:Y:S01]  /*17e0*/  S2UR UR5, SR_CgaCtaId ;  /* 0x00000000000579c3 */ /* 0x000e220000008800 */
[----:B------:R-:W-:Y:S01]  /*17f0*/  UMOV UR4, 0x400 ;  /* 0x0000040000047882 */ /* 0x000fe20000000000 */
[----:B------:R-:W-:Y:S01]  /*1800*/  IMAD.U32 R5, RZ, RZ, UR8 ;  /* 0x00000008ff057e24 */ /* 0x000fe2000f8e00ff */
[----:B------:R-:W-:Y:S01]  /*1810*/  SHF.L.U32 R4, R7, 0x1f, RZ ;  /* 0x0000001f07047819 */ /* 0x000fe200000006ff */
[----:B0-----:R-:W-:-:S06]  /*1820*/  ULEA UR4, UR5, UR4, 0x18 ;  /* 0x0000000405047291 */ /* 0x001fcc000f8ec03f */
[----:B------:R-:W-:-:S04]  /*1830*/  IMAD.U32 R6, RZ, RZ, UR4 ;  /* 0x00000004ff067e24 */ /* 0x000fc8000f8e00ff */
[----:B------:R-:W-:-:S04]  /*1840*/  IMAD R5, R5, 0x8, R6 ;  /* 0x0000000805057824 */ /* 0x000fc800078e0206 */
[----:B------:R0:W1:Y:S01]  /*1850*/  SYNCS.PHASECHK.TRANS64.TRYWAIT P1, [R5+URZ], R4 ;  /* 0x00000004050075a7 */ /* 0x000062000802017f */
[----:B------:R-:W-:Y:S05]  /*1860*/  @!P0 BRA `(.L_x_21) ;  /* 0x0000000000048947 */ /* 0x000fea0003800000 */
[----:B------:R-:W-:Y:S01]  /*1870*/  BPT.TRAP 0x1 ;  /* 0x000000040000795c */ /* 0x000fe20000300000 */
.L_x_21:
[----:B-1----:R-:W-:Y:S05]  /*1880*/  @P1 BRA `(.L_x_22) ;  /* 0x0000000000081947 */ /* 0x002fea0003800000 */
[----:B------:R-:W1:Y:S02]  /*1890*/  SYNCS.PHASECHK.TRANS64.TRYWAIT P1, [R5+URZ], R4 ;  /* 0x00000004050075a7 */ /* 0x000e64000802017f */
[----:B-1----:R-:W-:Y:S05]  /*18a0*/  @!P1 BRA `(.L_x_23) ;  /* 0x0000007800909947 */ /* 0x002fea0003800000 */
.L_x_22:
[----:B------:R-:W-:Y:S01]  /*18b0*/  UIMAD UR4, UR8, 0x180, UR41 ;  /* 0x00000180080478a4 */ /* 0x000fe2000f8e0229 */
[----:B------:R-:W-:Y:S01]  /*18c0*/  WARPGROUP.ARRIVE ;  /* 0x00000000000079c5 */ /* 0x000fe20000000000 */
[----:B------:R-:W-:Y:S01]  /*18d0*/  UIMAD UR6, UR8, 0xc0, UR9 ;  /* 0x000000c0080678a4 */ /* 0x000fe2000f8e0209 */
[----:B------:R-:W-:Y:S01]  /*18e0*/  UMOV UR5, 0xc0000010 ;  /* 0xc000001000057882 */ /* 0x000fe20000000000 */
[----:B------:R-:W-:-:S07]  /*18f0*/  UMOV UR7, 0xc0000010 ;  /* 0xc000001000077882 */ /* 0x000fce0000000000 */
[----:B------:R-:W-:Y:S01]  /*1900*/  IGMMA.64x96x32.S8.S8 R72, gdesc[UR4], R72, gsb0 ;  /* 0x02a00000044879f1 */ /* 0x000fe20008041048 */
[----:B------:R-:W-:Y:S01]  /*1910*/  UIADD3 UR4, UR4, 0x100, URZ ;  /* 0x0000010004047890 */ /* 0x000fe2000fffe03f */
[----:B------:R-:W-:Y:S01]  /*1920*/  UMOV UR5, 0xc0000010 ;  /* 0xc000001000057882 */ /* 0x000fe20000000000 */
[----:B------:R-:W-:Y:S02]  /*1930*/  WARPGROUP.DEPBAR.LE gsb0, 0x0 ;  /* 0x00008000000079c5 */ /* 0x000fe40000010000 */
[----:B------:R-:W-:-:S06]  /*1940*/  WARPGROUP.ARRIVE ;  /* 0x00000000000079c5 */ /* 0x000fcc0000000000 */
[----:B------:R-:W-:Y:S03]  /*1950*/  IGMMA.64x96x32.S8.S8 R24, gdesc[UR4], R24, gsb0 ;  /* 0x02a00000041879f1 */ /* 0x000fe60008041018 */
[----:B------:R-:W-:Y:S02]  /*1960*/  WARPGROUP.DEPBAR.LE gsb0, 0x0 ;  /* 0x00008000000079c5 */ /* 0x000fe40000010000 */
[----:B------:R-:W-:Y:S05]  /*1970*/  @!P0 BRA `(.L_x_24) ;  /* 0x0000000000048947 */ /* 0x000fea0003800000 */
[----:B------:R-:W-:Y:S01]  /*1980*/  BPT.TRAP 0x1 ;  /* 0x000000040000795c */ /* 0x000fe20000300000 */
.L_x_24:
[----:B01----:R-:W-:Y:S01]  /*1990*/  IMAD R4, R3, 0x8, R6 ;  /* 0x0000000803047824 */ /* 0x003fe200078e0206 */
[----:B------:R-:W-:-:S03]  /*19a0*/  ISETP.GT.U32.AND P1, PT, R19, 0x1, PT ;  /* 0x000000011300780c */ /* 0x000fc60003f24070 */
[----:B------:R-:W-:-:S05]  /*19b0*/  VIADD R4, R4, 0xc8 ;  /* 0x000000c804047836 */ /* 0x000fca0000000000 */
[----:B------:R-:W-:-:S04]  /*19c0*/  PRMT R4, RZ, 0x654, R4 ;  /* 0x00000654ff047816 */ /* 0x000fc80000000004 */
[----:B------:R0:W-:Y:S01]  /*19d0*/  SYNCS.ARRIVE.TRANS64.RED.A1T0 RZ, [R4+URZ], RZ ;  /* 0x000000ff04ff79a7 */ /* 0x0001e2000810043f */
[----:B------:R-:W-:Y:S05]  /*19e0*/  @P1 BRA `(.L_x_25) ;  /* 0x0000000000041947 */ /* 0x000fea0003800000 */
[----:B------:R-:W-:Y:S01]  /*19f0*/  BPT.TRAP 0x1 ;  /* 0x000000040000795c */ /* 0x000fe20000300000 */
.L_x_25:
[----:B------:R-:W-:Y:S01]  /*1a00*/  UIADD3 UR8, UR8, 0x1, URZ ;  /* 0x0000000108087890 */ /* 0x000fe2000fffe03f */
[C---:B------:R-:W-:Y:S01]  /*1a10*/  ISETP.GT.AND P2, PT, R0.reuse, 0x1, PT ;  /* 0x000000010000780c */ /* 0x040fe20003f44270 */
[----:B------:R-:W-:Y:S02]  /*1a20*/  VIADD R3, R3, 0x1 ;  /* 0x0000000103037836 */ /* 0x000fe40000000000 */
[----:B------:R-:W-:Y:S01]  /*1a30*/  UISETP.NE.AND UP0, UPT, UR8, 0x19, UPT ;  /* 0x000000190800788c */ /* 0x000fe2000bf05270 */
[----:B------:R-:W-:Y:S02]  /*1a40*/  VIADD R0, R0, 0xffffffff ;  /* 0xffffffff00007836 */ /* 0x000fe40000000000 */
[C---:B------:R-:W-:Y:S01]  /*1a50*/  ISETP.NE.AND P1, PT, R3.reuse, 0x19, PT ;  /* 0x000000190300780c */ /* 0x040fe20003f25270 */
[----:B------:R-:W-:Y:S02]  /*1a60*/  USEL UR4, URZ, 0x1, UP0 ;  /* 0x000000013f047887 */ /* 0x000fe40008000000 */
[----:B------:R-:W-:Y:S01]  /*1a70*/  USEL UR8, UR8, URZ, UP0 ;  /* 0x0000003f08087287 */ /* 0x000fe20008000000 */
[----:B------:R-:W-:-:S03]  /*1a80*/  SEL R3, R3, RZ, P1 ;  /* 0x000000ff03037207 */ /* 0x000fc60000800000 */
[----:B------:R-:W-:Y:S01]  /*1a90*/  LOP3.LUT R7, R7, UR4, RZ, 0x3c, !PT ;  /* 0x0000000407077c12 */ /* 0x000fe2000f8e3cff */
[----:B------:R-:W-:Y:S07]  /*1aa0*/  @P2 BRA `(.L_x_26) ;  /* 0xfffffffc00442947 */ /* 0x000fee000383ffff */
.L_x_19:
[----:B------:R-:W1:Y:S02]  /*1ab0*/  LDC R0, c[0x0][0x28c] ;  /* 0x0000a300ff007b82 */ /* 0x000e640000000800 */
[----:B-1----:R-:W-:-:S13]  /*1ac0*/  ISETP.GE.AND P1, PT, R0, 0x1, PT ;  /* 0x000000010000780c */ /* 0x002fda0003f26270 */
[----:B------:R-:W-:Y:S05]  /*1ad0*/  @!P1 BRA `(.L_x_27) ;  /* 0x0000000000409947 */ /* 0x000fea0003800000 */
[----:B------:R-:W-:Y:S05]  /*1ae0*/  @!P0 BRA `(.L_x_28) ;  /* 0x0000000000048947 */ /* 0x000fea0003800000 */
[----:B------:R-:W-:Y:S01]  /*1af0*/  BPT.TRAP 0x1 ;  /* 0x000000040000795c */ /* 0x000fe20000300000 */
.L_x_28:
[----:B------:R-:W-:Y:S01]  /*1b00*/  UISETP.LT.AND UP0, UPT, UR40, 0x1, UPT ;  /* 0x000000012800788c */ /* 0x000fe2000bf01270 */
[----:B------:R-:W-:-:S03]  /*1b10*/  ISETP.GT.U32.AND P0, PT, R19, 0x1, PT ;  /* 0x000000011300780c */ /* 0x000fc60003f04070 */
[----:B------:R-:W-:-:S04]  /*1b20*/  USEL UR6, UR40, 0x1, UP0 ;  /* 0x0000000128067887 */ /* 0x000fc80008000000 */
[----:B------:R-:W-:-:S04]  /*1b30*/  UIADD3 UR6, UR39, UR40, -UR6 ;  /* 0x0000002827067290 */ /* 0x000fc8000fffe806 */
[----:B------:R-:W-:-:S04]  /*1b40*/  UIMAD.WIDE.U32 UR4, UR6, 0x51eb851f, URZ ;  /* 0x51eb851f060478a5 */ /* 0x000fc8000f8e003f */
[----:B------:R-:W-:-:S04]  /*1b50*/  USHF.R.U32.HI UR4, URZ, 0x3, UR5 ;  /* 0x000000033f047899 */ /* 0x000fc80008011605 */
[----:B------:R-:W-:-:S06]  /*1b60*/  UIMAD UR6, UR4, -0x19, UR6 ;  /* 0xffffffe7040678a4 */ /* 0x000fcc000f8e0206 */
[----:B------:R-:W-:-:S04]  /*1b70*/  IMAD.U32 R3, RZ, RZ, UR6 ;  /* 0x00000006ff037e24 */ /* 0x000fc8000f8e00ff */
[----:B------:R-:W-:-:S04]  /*1b80*/  IMAD R0, R3, 0x8, R6 ;  /* 0x0000000803007824 */ /* 0x000fc800078e0206 */
[----:B------:R-:W-:-:S05]  /*1b90*/  VIADD R0, R0, 0xc8 ;  /* 0x000000c800007836 */ /* 0x000fca0000000000 */
[----:B------:R-:W-:-:S04]  /*1ba0*/  PRMT R0, RZ, 0x654, R0 ;  /* 0x00000654ff007816 */ /* 0x000fc80000000000 */
[----:B------:R1:W-:Y:S01]  /*1bb0*/  SYNCS.ARRIVE.TRANS64.RED.A1T0 RZ, [R0+URZ], RZ ;  /* 0x000000ff00ff79a7 */ /* 0x0003e2000810043f */
[----:B------:R-:W-:Y:S05]  /*1bc0*/  @P0 BRA `(.L_x_27) ;  /* 0x0000000000040947 */ /* 0x000fea0003800000 */
[----:B------:R-:W-:Y:S01]  /*1bd0*/  BPT.TRAP 0x1 ;  /* 0x000000040000795c */ /* 0x000fe20000300000 */
.L_x_27:
[----:B------:R-:W2:Y:S01]  /*1be0*/  LDC R3, c[0x0][0x288] ;  /* 0x0000a200ff037b82 */ /* 0x000ea20000000800 */
[C---:B-1----:R-:W-:Y:S01]  /*1bf0*/  LOP3.LUT R0, R18.reuse, 0x3, RZ, 0xc0, !PT ;  /* 0x0000000312007812 */ /* 0x042fe200078ec0ff */
[----:B------:R-:W-:Y:S01]  /*1c00*/  IMAD R123, R123, 0x60, RZ ;  /* 0x000000607b7b7824 */ /* 0x000fe200078e02ff */
[----:B------:R-:W-:Y:S01]  /*1c10*/  UIADD3 UR39, UR40, UR39, URZ ;  /* 0x0000002728277290 */ /* 0x000fe2000fffe03f */
[----:B------:R-:W-:Y:S01]  /*1c20*/  IMAD R7, R23, 0xc0, RZ ;  /* 0x000000c017077824 */ /* 0x000fe200078e02ff */
[----:B------:R-:W-:Y:S01]  /*1c30*/  ULDC UR8, c[0x0][0x284] ;  /* 0x0000a10000087ab9 */ /* 0x000fe20000000800 */
[----:B------:R-:W-:Y:S01]  /*1c40*/  IMAD.SHL.U32 R14, R18, 0x2, RZ ;  /* 0x00000002120e7824 */ /* 0x000fe200078e00ff */
[----:B------:R-:W-:Y:S01]  /*1c50*/  UISETP.GT.U32.AND UP0, UPT, UR39, 0x18, UPT ;  /* 0x000000182700788c */ /* 0x000fe2000bf04070 */
[----:B------:R-:W-:Y:S01]  /*1c60*/  SHF.R.S32.HI R132, RZ, 0x1f, R22 ;  /* 0x0000001fff847819 */ /* 0x000fe20000011416 */
[----:B------:R-:W-:Y:S02]  /*1c70*/  UIMAD.WIDE.U32 UR4, UR39, 0x51eb851f, URZ ;  /* 0x51eb851f270478a5 */ /* 0x000fe4000f8e003f */
[----:B------:R-:W-:Y:S01]  /*1c80*/  UISETP.LT.U32.AND UP0, UPT, UR40, 0x19, UP0 ;  /* 0x000000192800788c */ /* 0x000fe20008701070 */
[----:B------:R-:W-:Y:S01]  /*1c90*/  LOP3.LUT R14, R123, 0x6, R14, 0xf8, !PT ;  /* 0x000000067b0e7812 */ /* 0x000fe200078ef80e */
[----:B------:R-:W-:-:S02]  /*1ca0*/  UISETP.GE.U32.AND UP1, UPT, UR40, 0x19, UPT ;  /* 0x000000192800788c */ /* 0x000fc4000bf26070 */
[----:B------:R-:W-:Y:S01]  /*1cb0*/  USHF.R.U32.HI UR4, URZ, 0x3, UR5 ;  /* 0x000000033f047899 */ /* 0x000fe20008011605 */
[--C-:B------:R-:W-:Y:S01]  /*1cc0*/  SHF.R.S32.HI R15, RZ, 0x1f, R14.reuse ;  /* 0x0000001fff0f7819 */ /* 0x100fe2000001140e */
[----:B------:R-:W-:Y:S01]  /*1cd0*/  ULDC.64 UR6, c[0x0][0x5d0] ;  /* 0x0001740000067ab9 */ /* 0x000fe20000000a00 */
[----:B------:R-:W-:Y:S01]  /*1ce0*/  USEL UR5, URZ, 0x1, !UP0 ;  /* 0x000000013f057887 */ /* 0x000fe2000c000000 */
[----:B------:R-:W-:Y:S01]  /*1cf0*/  IMAD R5, R132, UR6, RZ ;  /* 0x0000000684057c24 */ /* 0x000fe2000f8e02ff */
[----:B------:R-:W-:Y:S02]  /*1d00*/  UIMAD UR39, UR4, -0x19, UR39 ;  /* 0xffffffe7042778a4 */ /* 0x000fe4000f8e0227 */
[----:B------:R-:W-:Y:S01]  /*1d10*/  ULOP3.LUT UR38, UR38, UR5, URZ, 0x3c, !UPT ;  /* 0x0000000526267292 */ /* 0x000fe2000f8e3c3f */
[----:B------:R-:W-:Y:S01]  /*1d20*/  IMAD R9, R22, UR7, R5 ;  /* 0x0000000716097c24 */ /* 0x000fe2000f8e0205 */
[----:B--2---:R-:W-:Y:S01]  /*1d30*/  ISETP.GE.AND P0, PT, R123, R3, PT ;  /* 0x000000037b00720c */ /* 0x004fe20003f06270 */
[----:B------:R-:W-:Y:S01]  /*1d40*/  IMAD R6, R0, -0x2, R3 ;  /* 0xfffffffe00067824 */ /* 0x000fe200078e0203 */
[----:B------:R-:W-:Y:S01]  /*1d50*/  LOP3.LUT R0, R18, 0x60, RZ, 0xc0, !PT ;  /* 0x0000006012007812 */ /* 0x000fe200078ec0ff */
[----:B0-----:R-:W-:Y:S01]  /*1d60*/  IMAD.WIDE.U32 R4, R22, UR6, R14 ;  /* 0x0000000616047c25 */ /* 0x001fe2000f8e000e */
[----:B------:R-:W-:Y:S01]  /*1d70*/  ISETP.GE.OR P0, PT, R7, UR8, P0 ;  /* 0x0000000807007c0c */ /* 0x000fe20008706670 */
[----:B------:R-:W-:Y:S01]  /*1d80*/  @UP1 ULOP3.LUT UR38, UR38, 0x1, UR4, 0x78, !UPT ;  /* 0x0000000126261892 */ /* 0x000fe2000f8e7804 */
[----:B------:R-:W-:Y:S01]  /*1d90*/  SHF.R.U32.HI R3, RZ, 0x1, R0 ;  /* 0x00000001ff037819 */ /* 0x000fe20000011600 */
[----:B------:R-:W-:-:S02]  /*1da0*/  IMAD.IADD R5, R5, 0x1, R9 ;  /* 0x0000000105057824 */ /* 0x000fc400078e0209 */
[----:B------:R-:W-:Y:S01]  /*1db0*/  IMAD.IADD R123, R6, 0x1, -R123 ;  /* 0x00000001067b7824 */ /* 0x000fe200078e0a7b */
[----:B------:R-:W-:-:S05]  /*1dc0*/  IADD3 R0, RZ, -R3, -R126 ;  /* 0x80000003ff007210 */ /* 0x000fca0007ffe87e */
[----:B------:R-:W-:-:S05]  /*1dd0*/  IMAD R0, R125, -0x40, R0 ;  /* 0xffffffc07d007824 */ /* 0x000fca00078e0200 */
[----:B------:R-:W-:Y:S01]  /*1de0*/  IADD3 R3, -R7, UR8, R0 ;  /* 0x0000000807037c10 */ /* 0x000fe2000fffe100 */
[----:B------:R-:W-:Y:S01]  /*1df0*/  IMAD.MOV.U32 R0, RZ, RZ, -0x1 ;  /* 0xffffffffff007424 */ /* 0x000fe200078e00ff */
[----:B------:R-:W-:Y:S06]  /*1e00*/  @P0 BRA `(.L_x_29) ;  /* 0x0000004800f80947 */ /* 0x000fec0003800000 */
[----:B------:R-:W0:Y:S01]  /*1e10*/  LDC.64 R20, c[0x0][0x5c8] ;  /* 0x00017200ff147b82 */ /* 0x000e220000000a00 */
[----:B------:R-:W-:Y:S01]  /*1e20*/  IMAD.WIDE R12, R23, 0xc0, R120 ;  /* 0x000000c0170c7825 */ /* 0x000fe200078e0278 */
[----:B------:R-:W-:Y:S01]  /*1e30*/  ULDC.64 UR4, c[0x0][0x5c0] ;  /* 0x0001700000047ab9 */ /* 0x000fe20000000a00 */
[----:B------:R-:W-:Y:S02]  /*1e40*/  BSSY B0, `(.L_x_29) ;  /* 0x00004ba000007945 */ /* 0x000fe40003800000 */
[-C--:B0-----:R-:W-:Y:S01]  /*1e50*/  IMAD R6, R13, R20.reuse, RZ ;  /* 0x000000140d067224 */ /* 0x081fe200078e02ff */
[----:B------:R-:W-:Y:S01]  /*1e60*/  SHF.L.U64.HI R11, R20, 0x3, R21 ;  /* 0x00000003140b7819 */ /* 0x000fe20000010215 */
[----:B------:R-:W-:-:S04]  /*1e70*/  IMAD.WIDE.U32 R4, R12, R20, R4 ;  /* 0x000000140c047225 */ /* 0x000fc800078e0004 */
[----:B------:R-:W-:Y:S01]  /*1e80*/  IMAD R7, R12, R21, R6 ;  /* 0x000000150c077224 */ /* 0x000fe200078e0206 */
[----:B------:R-:W-:Y:S01]  /*1e90*/  IADD3 R130, P0, R4, UR4, RZ ;  /* 0x0000000404827c10 */ /* 0x000fe2000ff1e0ff */
[C---:B------:R-:W-:Y:S02]  /*1ea0*/  IMAD.SHL.U32 R9, R20.reuse, 0x8, RZ ;  /* 0x0000000814097824 */ /* 0x040fe400078e00ff */
[----:B------:R-:W-:Y:S01]  /*1eb0*/  IMAD.IADD R7, R5, 0x1, R7 ;  /* 0x0000000105077824 */ /* 0x000fe200078e0207 */
[-C--:B------:R-:W-:Y:S02]  /*1ec0*/  LEA R4, P2, R20, R130.reuse, 0x7 ;  /* 0x0000008214047211 */ /* 0x080fe400078438ff */
[----:B------:R-:W-:Y:S02]  /*1ed0*/  IADD3 R6, P1, R9, R130, RZ ;  /* 0x0000008209067210 */ /* 0x000fe40007f3e0ff */
[----:B------:R-:W-:Y:S02]  /*1ee0*/  IADD3.X R131, R7, UR5, RZ, P0, !PT ;  /* 0x0000000507837c10 */ /* 0x000fe400087fe4ff */
[----:B-----5:R-:W-:-:S02]  /*1ef0*/  ISETP.NE.AND P0, PT, R124, RZ, PT ;  /* 0x000000ff7c00720c */ /* 0x020fc40003f05270 */
[----:B------:R-:W-:Y:S01]  /*1f00*/  LEA.HI.X R5, R20, R131, R21, 0x7, P2 ;  /* 0x0000008314057211 */ /* 0x000fe200010f3c15 */
[----:B------:R-:W-:Y:S01]  /*1f10*/  IMAD.X R7, R11, 0x1, R131, P1 ;  /* 0x000000010b077824 */ /* 0x000fe200008e0683 */
[----:B------:R-:W-:-:S05]  /*1f20*/  IADD3 R8, P2, R9, R4, RZ ;  /* 0x0000000409087210 */ /* 0x000fca0007f5e0ff */
[----:B------:R-:W-:-:S04]  /*1f30*/  IMAD.X R9, R11, 0x1, R5, P2 ;  /* 0x000000010b097824 */ /* 0x000fc800010e0605 */
[----:B------:R-:W-:Y:S05]  /*1f40*/  @!P0 BRA `(.L_x_30) ;  /* 0x0000003800148947 */ /* 0x000fea0003800000 */
[----:B------:R-:W0:Y:S01]  /*1f50*/  LDC.64 R128, c[0x0][0x5b0] ;  /* 0x00016c00ff807b82 */ /* 0x000e220000000a00 */
[----:B------:R-:W-:Y:S01]  /*1f60*/  ULDC.64 UR4, c[0x0][0x5b8] ;  /* 0x00016e0000047ab9 */ /* 0x000fe20000000a00 */
[----:B------:R-:W-:Y:S01]  /*1f70*/  ISETP.GE.AND P0, PT, R3, 0x1, PT ;  /* 0x000000010300780c */ /* 0x000fe20003f06270 */
[----:B------:R-:W-:Y:S01]  /*1f80*/  IMAD R21, R132, UR4, RZ ;  /* 0x0000000484157c24 */ /* 0x000fe2000f8e02ff */
[----:B------:R-:W-:Y:S01]  /*1f90*/  BSSY B1, `(.L_x_31) ;  /* 0x0000010000017945 */ /* 0x000fe20003800000 */
[C---:B------:R-:W-:Y:S01]  /*1fa0*/  IMAD.WIDE.U32 R14, R22.reuse, UR4, R14 ;  /* 0x00000004160e7c25 */ /* 0x040fe2000f8e000e */
[----:B------:R-:W-:Y:S02]  /*1fb0*/  ISETP.LT.OR P3, PT, R123, 0x1, !P0 ;  /* 0x000000017b00780c */ /* 0x000fe40004761670 */
[----:B------:R-:W1:Y:S01]  /*1fc0*/  LDC.64 R10, c[0x0][0x5a8] ;  /* 0x00016a00ff0a7b82 */ /* 0x000e620000000a00 */
[----:B------:R-:W-:Y:S02]  /*1fd0*/  IMAD R21, R22, UR5, R21 ;  /* 0x0000000516157c24 */ /* 0x000fe4000f8e0215 */
[----:B------:R-:W-:-:S02]  /*1fe0*/  IMAD.MOV.U32 R20, RZ, RZ, R14 ;  /* 0x000000ffff147224 */ /* 0x000fc400078e000e */
[----:B------:R-:W-:Y:S02]  /*1ff0*/  IMAD.IADD R21, R15, 0x1, R21 ;  /* 0x000000010f157824 */ /* 0x000fe400078e0215 */
[-C--:B0-----:R-:W-:Y:S01]  /*2000*/  IMAD R132, R13, R128.reuse, RZ ;  /* 0x000000800d847224 */ /* 0x081fe200078e02ff */
[----:B------:R-:W-:Y:S01]  /*2010*/  SHF.L.U64.HI R133, R128, 0x3, R129 ;  /* 0x0000000380857819 */ /* 0x000fe20000010281 */
[----:B------:R-:W-:-:S04]  /*2020*/  IMAD.WIDE.U32 R22, R12, R128, R20 ;  /* 0x000000800c167225 */ /* 0x000fc800078e0014 */
[----:B------:R-:W-:Y:S01]  /*2030*/  IMAD R139, R12, R129, R132 ;  /* 0x000000810c8b7224 */ /* 0x000fe200078e0284 */
[----:B-1----:R-:W-:Y:S01]  /*2040*/  IADD3 R22, P1, R22, R10, RZ ;  /* 0x0000000a16167210 */ /* 0x002fe20007f3e0ff */
[----:B------:R-:W-:-:S03]  /*2050*/  IMAD.SHL.U32 R132, R128, 0x8, RZ ;  /* 0x0000000880847824 */ /* 0x000fc600078e00ff */
[----:B------:R-:W-:Y:S01]  /*2060*/  IADD3.X R23, R11, R23, R139, P1, !PT ;  /* 0x000000170b177210 */ /* 0x000fe20000ffe48b */
[----:B------:R-:W-:Y:S08]  /*2070*/  @P3 BRA `(.L_x_32) ;  /* 0x0000000000043947 */ /* 0x000ff00003800000 */
[----:B------:R0:W5:Y:S02]  /*2080*/  LDG.E.U8 R127, desc[UR36][R22.64] ;  /* 0x00000024167f7981 */ /* 0x000164000c1e1100 */
.L_x_32:
[----:B------:R-:W-:Y:S05]  /*2090*/  BSYNC B1 ;  /* 0x0000000000017941 */ /* 0x000fea0003800000 */
.L_x_31:
[----:B-----5:R-:W-:Y:S01]  /*20a0*/  LOP3.LUT R136, R127, 0xffff, RZ, 0xc0, !PT ;  /* 0x0000ffff7f887812 */ /* 0x020fe200078ec0ff */
[----:B------:R-:W-:Y:S01]  /*20b0*/  IMAD.WIDE.U32 R134, R12, R128, R132 ;  /* 0x000000800c867225 */ /* 0x000fe200078e0084 */
[----:B------:R-:W-:Y:S01]  /*20c0*/  ISETP.LT.OR P4, PT, R123, 0x2, !P0 ;  /* 0x000000027b00780c */ /* 0x000fe20004781670 */
[----:B------:R-:W-:Y:S01]  /*20d0*/  BSSY B1, `(.L_x_33) ;  /* 0x000000e000017945 */ /* 0x000fe20003800000 */
[----:B------:R-:W-:Y:S01]  /*20e0*/  PRMT R137, R136, 0x8880, RZ ;  /* 0x0000888088897816 */ /* 0x000fe200000000ff */
[----:B------:R-:W-:Y:S01]  /*20f0*/  IMAD.IADD R135, R139, 0x1, R135 ;  /* 0x000000018b877824 */ /* 0x000fe200078e0287 */
[----:B------:R-:W-:Y:S02]  /*2100*/  IADD3 R134, P2, P5, R14, R10, R134 ;  /* 0x0000000a0e867210 */ /* 0x000fe40007d5e086 */
[----:B------:R-:W-:Y:S01]  /*2110*/  ISETP.GE.AND P1, PT, R3, 0x9, PT ;  /* 0x000000090300780c */ /* 0x000fe20003f26270 */
[----:B------:R-:W-:Y:S01]  /*2120*/  IMAD R137, R137, R124, RZ ;  /* 0x0000007c89897224 */ /* 0x000fe200078e02ff */
[----:B------:R-:W-:-:S02]  /*2130*/  IADD3.X R135, R21, R11, R135, P2, P5 ;  /* 0x0000000b15877210 */ /* 0x000fc400017ea487 */
[----:B------:R-:W-:Y:S01]  /*2140*/  ISETP.LT.OR P2, PT, R123, 0x1, !P1 ;  /* 0x000000017b00780c */ /* 0x000fe20004f41670 */
[----:B------:R-:W-:-:S05]  /*2150*/  @!P3 IMAD R139, R72, R122, R137 ;  /* 0x0000007a488bb224 */ /* 0x000fca00078e0289 */
[----:B------:R1:W-:Y:S01]  /*2160*/  @!P3 STG.E.U8 desc[UR36][R130.64], R139 ;  /* 0x0000008b8200b986 */ /* 0x0003e2000c101124 */
[----:B------:R-:W-:Y:S06]  /*2170*/  @P4 BRA `(.L_x_34) ;  /* 0x00000000000c4947 */ /* 0x000fec0003800000 */
[----:B------:R-:W2:Y:S02]  /*2180*/  LDG.E.U8 R127, desc[UR36][R22.64+0x1] ;  /* 0x00000124167f7981 */ /* 0x000ea4000c1e1100 */
[----:B--2---:R-:W-:-:S05]  /*2190*/  PRMT R137, R127, 0x8880, RZ ;  /* 0x000088807f897816 */ /* 0x004fca00000000ff */
[----:B------:R-:W-:-:S07]  /*21a0*/  IMAD R137, R137, R124, RZ ;  /* 0x0000007c89897224 */ /* 0x000fce00078e02ff */
.L_x_34:
[----:B------:R-:W-:Y:S05]  /*21b0*/  BSYNC B1 ;  /* 0x0000000000017941 */ /* 0x000fea0003800000 */
.L_x_33:
[----:B------:R-:W-:Y:S01]  /*21c0*/  @!P4 IMAD R73, R73, R122, R137 ;  /* 0x0000007a4949c224 */ /* 0x000fe200078e0289 */
[----:B------:R-:W-:Y:S04]  /*21d0*/  BSSY B1, `(.L_x_35) ;  /* 0x0000006000017945 */ /* 0x000fe80003800000 */
[----:B------:R2:W-:Y:S01]  /*21e0*/  @!P4 STG.E.U8 desc[UR36][R130.64+0x1], R73 ;  /* 0x000001498200c986 */ /* 0x0005e2000c101124 */
[----:B------:R-:W-:Y:S05]  /*21f0*/  @P2 BRA `(.L_x_36) ;  /* 0x00000000000c2947 */ /* 0x000fea0003800000 */
[----:B------:R-:W3:Y:S02]  /*2200*/  LDG.E.U8 R127, desc[UR36][R134.64] ;  /* 0x00000024867f7981 */ /* 0x000ee4000c1e1100 */
[----:B---3--:R-:W-:-:S05]  /*2210*/  PRMT R137, R127, 0x8880, RZ ;  /* 0x000088807f897816 */ /* 0x008fca00000000ff */
[----:B------:R-:W-:-:S07]  /*2220*/  IMAD R137, R137, R124, RZ ;  /* 0x0000007c89897224 */ /* 0x000fce00078e02ff */
.L_x_36:
[----:B------:R-:W-:Y:S05]  /*2230*/  BSYNC B1 ;  /* 0x0000000000017941 */ /* 0x000fea0003800000 */
.L_x_35:
[C---:B------:R-:W-:Y:S01]  /*2240*/  ISETP.LT.OR P4, PT, R123.reuse, 0x2, !P1 ;  /* 0x000000027b00780c */ /* 0x040fe20004f81670 */
[----:B--2---:R-:W-:Y:S01]  /*2250*/  @!P2 IMAD R73, R74, R122, R137 ;  /* 0x0000007a4a49a224 */ /* 0x004fe200078e0289 */
[----:B------:R-:W-:Y:S01]  /*2260*/  BSSY B1, `(.L_x_37) ;  /* 0x0000009000017945 */ /* 0x000fe20003800000 */
[C---:B------:R-:W-:Y:S02]  /*2270*/  ISETP.LT.OR P3, PT, R123.reuse, 0x9, !P0 ;  /* 0x000000097b00780c */ /* 0x040fe40004761670 */
[C---:B------:R-:W-:Y:S01]  /*2280*/  ISETP.LT.OR P5, PT, R123.reuse, 0xa, !P0 ;  /* 0x0000000a7b00780c */ /* 0x040fe200047a1670 */
[----:B------:R2:W-:Y:S01]  /*2290*/  @!P2 STG.E.U8 desc[UR36][R6.64], R73 ;  /* 0x000000490600a986 */ /* 0x0005e2000c101124 */
[----:B------:R-:W-:-:S06]  /*22a0*/  ISETP.LT.OR P2, PT, R123, 0x9, !P1 ;  /* 0x000000097b00780c */ /* 0x000fcc0004f41670 */
[----:B------:R-:W-:Y:S07]  /*22b0*/  @P4 BRA `(.L_x_38) ;  /* 0x00000000000c4947 */ /* 0x000fee0003800000 */
[----:B------:R-:W3:Y:S02]  /*22c0*/  LDG.E.U8 R127, desc[UR36][R134.64+0x1] ;  /* 0x00000124867f7981 */ /* 0x000ee4000c1e1100 */
[----:B---3--:R-:W-:-:S05]  /*22d0*/  PRMT R137, R127, 0x8880, RZ ;  /* 0x000088807f897816 */ /* 0x008fca00000000ff */
[----:B------:R-:W-:-:S07]  /*22e0*/  IMAD R137, R137, R124, RZ ;  /* 0x0000007c89897224 */ /* 0x000fce00078e02ff */
.L_x_38:
[----:B------:R-:W-:Y:S05]  /*22f0*/  BSYNC B1 ;  /* 0x0000000000017941 */ /* 0x000fea0003800000 */
.L_x_37:
[----:B------:R-:W-:Y:S01]  /*2300*/  @!P4 IMAD R75, R75, R122, R137 ;  /* 0x0000007a4b4bc224 */ /* 0x000fe200078e0289 */
[----:B------:R-:W-:Y:S04]  /*2310*/  BSSY B1, `(.L_x_39) ;  /* 0x0000006000017945 */ /* 0x000fe80003800000 */
[----:B------:R3:W-:Y:S01]  /*2320*/  @!P4 STG.E.U8 desc[UR36][R6.64+0x1], R75 ;  /* 0x0000014b0600c986 */ /* 0x0007e2000c101124 */
[----:B------:R-:W-:Y:S05]  /*2330*/  @P3 BRA `(.L_x_40) ;  /* 0x00000000000c3947 */ /* 0x000fea0003800000 */
[----:B------:R-:W4:Y:S02]  /*2340*/  LDG.E.U8 R127, desc[UR36][R22.64+0x8] ;  /* 0x00000824167f7981 */ /* 0x000f24000c1e1100 */
[----:B----4-:R-:W-:-:S05]  /*2350*/  PRMT R137, R127, 0x8880, RZ ;  /* 0x000088807f897816 */ /* 0x010fca00000000ff */
[----:B------:R-:W-:-:S07]  /*2360*/  IMAD R137, R137, R124, RZ ;  /* 0x0000007c89897224 */ /* 0x000fce00078e02ff */
.L_x_40:
[----:B------:R-:W-:Y:S05]  /*2370*/  BSYNC B1 ;  /* 0x0000000000017941 */ /* 0x000fea0003800000 */
.L_x_39:
[----:B--2---:R-:W-:Y:S01]  /*2380*/  @!P3 IMAD R73, R76, R122, R137 ;  /* 0x0000007a4c49b224 */ /* 0x004fe200078e0289 */
[----:B------:R-:W-:Y:S04]  /*2390*/  BSSY B1, `(.L_x_41) ;  /* 0x0000006000017945 */ /* 0x000fe80003800000 */
[----:B------:R2:W-:Y:S01]  /*23a0*/  @!P3 STG.E.U8 desc[UR36][R130.64+0x8], R73 ;  /* 0x000008498200b986 */ /* 0x0005e2000c101124 */
[----:B------:R-:W-:Y:S05]  /*23b0*/  @P5 BRA `(.L_x_42) ;  /* 0x00000000000c5947 */ /* 0x000fea0003800000 */
[----:B------:R-:W4:Y:S02]  /*23c0*/  LDG.E.U8 R127, desc[UR36][R22.64+0x9] ;  /* 0x00000924167f7981 */ /* 0x000f24000c1e1100 */
[----:B----4-:R-:W-:-:S05]  /*23d0*/  PRMT R137, R127, 0x8880, RZ ;  /* 0x000088807f897816 */ /* 0x010fca00000000ff */
[----:B------:R-:W-:-:S07]  /*23e0*/  IMAD R137, R137, R124, RZ ;  /* 0x0000007c89897224 */ /* 0x000fce00078e02ff */
.L_x_42:
[----:B------:R-:W-:Y:S05]  /*23f0*/  BSYNC B1 ;  /* 0x0000000000017941 */ /* 0x000fea0003800000 */
.L_x_41:
[----:B------:R-:W-:Y:S01]  /*2400*/  @!P5 IMAD R77, R77, R122, R137 ;  /* 0x0000007a4d4dd224 */ /* 0x000fe200078e0289 */
[----:B------:R-:W-:Y:S04]  /*2410*/  BSSY B1, `(.L_x_43) ;  /* 0x0000006000017945 */ /* 0x000fe80003800000 */
[----:B------:R4:W-:Y:S01]  /*2420*/  @!P5 STG.E.U8 desc[UR36][R130.64+0x9], R77 ;  /* 0x0000094d8200d986 */ /* 0x0009e2000c101124 */
[----:B------:R-:W-:Y:S05]  /*2430*/  @P2 BRA `(.L_x_44) ;  /* 0x00000000000c2947 */ /* 0x000fea0003800000 */
[----:B------:R-:W5:Y:S02]  /*2440*/  LDG.E.U8 R127, desc[UR36][R134.64+0x8] ;  /* 0x00000824867f7981 */ /* 0x000f64000c1e1100 */
[----:B-----5:R-:W-:-:S05]  /*2450*/  PRMT R137, R127, 0x8880, RZ ;  /* 0x000088807f897816 */ /* 0x020fca00000000ff */
[----:B------:R-:W-:-:S07]  /*2460*/  IMAD R137, R137, R124, RZ ;  /* 0x0000007c89897224 */ /* 0x000fce00078e02ff */
.L_x_44:
[----:B------:R-:W-:Y:S05]  /*2470*/  BSYNC B1 ;  /* 0x0000000000017941 */ /* 0x000fea0003800000 */
.L_x_43:
        /* <DEDUP_REMOVED lines=8> */
[----:B------:R-:W5:Y:S02]  /*2500*/  LDG.E.U8 R127, desc[UR36][R134.64+0x9] ;  /* 0x00000924867f7981 */ /* 0x000f64000c1e1100 */
[----:B-----5:R-:W-:-:S05]  /*2510*/  PRMT R137, R127, 0x8880, RZ ;  /* 0x000088807f897816 */ /* 0x020fca00000000ff */
[----:B------:R-:W-:-:S07]  /*2520*/  IMAD R137, R137, R124, RZ ;  /* 0x0000007c89897224 */ /* 0x000fce00078e02ff */
.L_x_46:
[----:B------:R-:W-:Y:S05]  /*2530*/  BSYNC B1 ;  /* 0x0000000000017941 */ /* 0x000fea0003800000 */
.L_x_45:
[----:B------:R-:W-:Y:S01]  /*2540*/  @!P4 IMAD R79, R79, R122, R137 ;  /* 0x0000007a4f4fc224 */ /* 0x000fe200078e0289 */
[----:B------:R-:W-:Y:S04]  /*2550*/  BSSY B1, `(.L_x_47) ;  /* 0x0000006000017945 */ /* 0x000fe80003800000 */
[----:B------:R0:W-:Y:S01]  /*2560*/  @!P4 STG.E.U8 desc[UR36][R6.64+0x9], R79 ;  /* 0x0000094f0600c986 */ /* 0x0001e2000c101124 */
[----:B------:R-:W-:Y:S05]  /*2570*/  @P3 BRA `(.L_x_48) ;  /* 0x00000000000c3947 */ /* 0x000fea0003800000 */
[----:B------:R-:W5:Y:S02]  /*2580*/  LDG.E.U8 R127, desc[UR36][R22.64+0x10] ;  /* 0x00001024167f7981 */ /* 0x000f64000c1e1100 */
[----:B-----5:R-:W-:-:S05]  /*2590*/  PRMT R137, R127, 0x8880, RZ ;  /* 0x000088807f897816 */ /* 0x020fca00000000ff */
[----:B------:R-:W-:-:S07]  /*25a0*/  IMAD R137, R137, R124, RZ ;  /* 0x0000007c89897224 */ /* 0x000fce00078e02ff */
.L_x_48:
[----:B------:R-:W-:Y:S05]  /*25b0*/  BSYNC B1 ;  /* 0x0000000000017941 */ /* 0x000fea0003800000 */
.L_x_47:
[----:B--2---:R-:W-:Y:S01]  /*25c0*/  @!P3 IMAD R73, R80, R122, R137 ;  /* 0x0000007a5049b224 */ /* 0x004fe200078e0289 */
[----:B------:R-:W-:Y:S04]  /*25d0*/  BSSY B1, `(.L_x_49) ;  /* 0x0000006000017945 */ /* 0x000fe80003800000 */
[----:B------:R2:W-:Y:S01]  /*25e0*/  @!P3 STG.E.U8 desc[UR36][R130.64+0x10], R73 ;  /* 0x000010498200b986 */ /* 0x0005e2000c101124 */
[----:B------:R-:W-:Y:S05]  /*25f0*/  @P5 BRA `(.L_x_50) ;  /* 0x00000000000c5947 */ /* 0x000fea0003800000 */
[----:B------:R-:W5:Y:S02]  /*2600*/  LDG.E.U8 R127, desc[UR36][R22.64+0x11] ;  /* 0x00001124167f7981 */ /* 0x000f64000c1e1100 */
[----:B-----5:R-:W-:-:S05]  /*2610*/  PRMT R137, R127, 0x8880, RZ ;  /* 0x000088807f897816 */ /* 0x020fca00000000ff */
[----:B------:R-:W-:-:S07]  /*2620*/  IMAD R137, R137, R124, RZ ;  /* 0x0000007c89897224 */ /* 0x000fce00078e02ff */
.L_x_50:
[----:B------:R-:W-:Y:S05]  /*2630*/  BSYNC B1 ;  /* 0x0000000000017941 */ /* 0x000fea0003800000 */
.L_x_49:
[----:B------:R-:W-:Y:S01]  /*2640*/  @!P5 IMAD R81, R81, R122, R137 ;  /* 0x0000007a5151d224 */ /* 0x000fe200078e0289 */
[----:B------:R-:W-:Y:S04]  /*2650*/  BSSY B1, `(.L_x_51) ;  /* 0x0000006000017945 */ /* 0x000fe80003800000 */
[----:B------:R0:W-:Y:S01]  /*2660*/  @!P5 STG.E.U8 desc[UR36][R130.64+0x11], R81 ;  /* 0x000011518200d986 */ /* 0x0001e2000c101124 */
[----:B------:R-:W-:Y:S05]  /*2670*/  @P2 BRA `(.L_x_52) ;  /* 0x00000000000c2947 */ /* 0x000fea0003800000 */
[----:B------:R-:W5:Y:S02]  /*2680*/  LDG.E.U8 R127, desc[UR36][R134.64+0x10] ;  /* 0x00001024867f7981 */ /* 0x000f64000c1e1100 */
[----:B-----5:R-:W-:-:S05]  /*2690*/  PRMT R137, R127, 0x8880, RZ ;  /* 0x000088807f897816 */ /* 0x020fca00000000ff */
[----:B------:R-:W-:-:S07]  /*26a0*/  IMAD R137, R137, R124, RZ ;  /* 0x0000007c89897224 */ /* 0x000fce00078e02ff */
.L_x_52:
[----:B------:R-:W-:Y:S05]  /*26b0*/  BSYNC B1 ;  /* 0x0000000000017941 */ /* 0x000fea0003800000 */
.L_x_51:
        /* <DEDUP_REMOVED lines=11> */
.L_x_54:
[----:B------:R-:W-:Y:S05]  /*2770*/  BSYNC B1 ;  /* 0x0000000000017941 */ /* 0x000fea0003800000 */
.L_x_53:
[----:B------:R-:W-:Y:S01]  /*2780*/  @!P4 IMAD R83, R83, R122, R137 ;  /* 0x0000007a5353c224 */ /* 0x000fe200078e0289 */
[----:B------:R-:W-:Y:S04]  /*2790*/  BSSY B1, `(.L_x_55) ;  /* 0x0000006000017945 */ /* 0x000fe80003800000 */
[----:B------:R0:W-:Y:S01]  /*27a0*/  @!P4 STG.E.U8 desc[UR36][R6.64+0x11], R83 ;  /* 0x000011530600c986 */ /* 0x0001e2000c101124 */
[----:B------:R-:W-:Y:S05]  /*27b0*/  @P3 BRA `(.L_x_56) ;  /* 0x00000000000c3947 */ /* 0x000fea0003800000 */
[----:B------:R-:W5:Y:S02]  /*27c0*/  LDG.E.U8 R127, desc[UR36][R22.64+0x18] ;  /* 0x00001824167f7981 */ /* 0x000f64000c1e1100 */
[----:B-----5:R-:W-:-:S05]  /*27d0*/  PRMT R137, R127, 0x8880, RZ ;  /* 0x000088807f897816 */ /* 0x020fca00000000ff */
[----:B------:R-:W-:-:S07]  /*27e0*/  IMAD R137, R137, R124, RZ ;  /* 0x0000007c89897224 */ /* 0x000fce00078e02ff */
.L_x_56:
[----:B------:R-:W-:Y:S05]  /*27f0*/  BSYNC B1 ;  /* 0x0000000000017941 */ /* 0x000fea0003800000 */
.L_x_55:
[----:B--2---:R-:W-:Y:S01]  /*2800*/  @!P3 IMAD R73, R84, R122, R137 ;  /* 0x0000007a5449b224 */ /* 0x004fe200078e0289 */
[----:B------:R-:W-:Y:S04]  /*2810*/  BSSY B1, `(.L_x_57) ;  /* 0x0000006000017945 */ /* 0x000fe80003800000 */
[----:B------:R2:W-:Y:S01]  /*2820*/  @!P3 STG.E.U8 desc[UR36][R130.64+0x18], R73 ;  /* 0x000018498200b986 */ /* 0x0005e2000c101124 */
[----:B------:R-:W-:Y:S05]  /*2830*/  @P5 BRA `(.L_x_58) ;  /* 0x00000000000c5947 */ /* 0x000fea0003800000 */
[----:B------:R-:W5:Y:S02]  /*2840*/  LDG.E.U8 R127, desc[UR36][R22.64+0x19] ;  /* 0x00001924167f7981 */ /* 0x000f64000c1e1100 */
[----:B-----5:R-:W-:-:S05]  /*2850*/  PRMT R137, R127, 0x8880, RZ ;  /* 0x000088807f897816 */ /* 0x020fca00000000ff */
[----:B------:R-:W-:-:S07]  /*2860*/  IMAD R137, R137, R124, RZ ;  /* 0x0000007c89897224 */ /* 0x000fce00078e02ff */
.L_x_58:
[----:B------:R-:W-:Y:S05]  /*2870*/  BSYNC B1 ;  /* 0x0000000000017941 */ /* 0x000fea0003800000 */
.L_x_57:
[----:B------:R-:W-:Y:S01]  /*2880*/  @!P5 IMAD R85, R85, R122, R137 ;  /* 0x0000007a5555d224 */ /* 0x000fe200078e0289 */
[----:B------:R-:W-:Y:S04]  /*2890*/  BSSY B1, `(.L_x_59) ;  /* 0x0000006000017945 */ /* 0x000fe80003800000 */
[----:B------:R0:W-:Y:S01]  /*28a0*/  @!P5 STG.E.U8 desc[UR36][R130.64+0x19], R85 ;  /* 0x000019558200d986 */ /* 0x0001e2000c101124 */
[----:B------:R-:W-:Y:S05]  /*28b0*/  @P2 BRA `(.L_x_60) ;  /* 0x00000000000c2947 */ /* 0x000fea0003800000 */
[----:B------:R-:W5:Y:S02]  /*28c0*/  LDG.E.U8 R127, desc[UR36][R134.64+0x18] ;  /* 0x00001824867f7981 */ /* 0x000f64000c1e1100 */
[----:B-----5:R-:W-:-:S05]  /*28d0*/  PRMT R137, R127, 0x8880, RZ ;  /* 0x000088807f897816 */ /* 0x020fca00000000ff */
[----:B------:R-:W-:-:S07]  /*28e0*/  IMAD R137, R137, R124, RZ ;  /* 0x0000007c89897224 */ /* 0x000fce00078e02ff */
.L_x_60:
[----:B------:R-:W-:Y:S05]  /*28f0*/  BSYNC B1 ;  /* 0x0000000000017941 */ /* 0x000fea0003800000 */
.L_x_59:
        /* <DEDUP_REMOVED lines=11> */
.L_x_62:
[----:B------:R-:W-:Y:S05]  /*29b0*/  BSYNC B1 ;  /* 0x0000000000017941 */ /* 0x000fea0003800000 */
.L_x_61:
[----:B------:R-:W-:Y:S01]  /*29c0*/  @!P4 IMAD R87, R87, R122, R137 ;  /* 0x0000007a5757c224 */ /* 0x000fe200078e0289 */
[----:B------:R-:W-:Y:S04]  /*29d0*/  BSSY B1, `(.L_x_63) ;  /* 0x0000006000017945 */ /* 0x000fe80003800000 */
[----:B------:R0:W-:Y:S01]  /*29e0*/  @!P4 STG.E.U8 desc[UR36][R6.64+0x19], R87 ;  /* 0x000019570600c986 */ /* 0x0001e2000c101124 */
[----:B------:R-:W-:Y:S05]  /*29f0*/  @P3 BRA `(.L_x_64) ;  /* 0x00000000000c3947 */ /* 0x000fea0003800000 */
[----:B------:R-:W5:Y:S02]  /*2a00*/  LDG.E.U8 R127, desc[UR36][R22.64+0x20] ;  /* 0x00002024167f7981 */ /* 0x000f64000c1e1100 */
[----:B-----5:R-:W-:-:S05]  /*2a10*/  PRMT R137, R127, 0x8880, RZ ;  /* 0x000088807f897816 */ /* 0x020fca00000000ff */
[----:B------:R-:W-:-:S07]  /*2a20*/  IMAD R137, R137, R124, RZ ;  /* 0x0000007c89897224 */ /* 0x000fce00078e02ff */
.L_x_64:
[----:B------:R-:W-:Y:S05]  /*2a30*/  BSYNC B1 ;  /* 0x0000000000017941 */ /* 0x000fea0003800000 */
.L_x_63:
[----:B--2---:R-:W-:Y:S01]  /*2a40*/  @!P3 IMAD R73, R88, R122, R137 ;  /* 0x0000007a5849b224 */ /* 0x004fe200078e0289 */
[----:B------:R-:W-:Y:S04]  /*2a50*/  BSSY B1, `(.L_x_65) ;  /* 0x0000006000017945 */ /* 0x000fe80003800000 */
[----:B------:R2:W-:Y:S01]  /*2a60*/  @!P3 STG.E.U8 desc[UR36][R130.64+0x20], R73 ;  /* 0x000020498200b986 */ /* 0x0005e2000c101124 */
[----:B------:R-:W-:Y:S05]  /*2a70*/  @P5 BRA `(.L_x_66) ;  /* 0x00000000000c5947 */ /* 0x000fea0003800000 */
[----:B------:R-:W5:Y:S02]  /*2a80*/  LDG.E.U8 R127, desc[UR36][R22.64+0x21] ;  /* 0x00002124167f7981 */ /* 0x000f64000c1e1100 */
[----:B-----5:R-:W-:-:S05]  /*2a90*/  PRMT R137, R127, 0x8880, RZ ;  /* 0x000088807f897816 */ /* 0x020fca00000000ff */
[----:B------:R-:W-:-:S07]  /*2aa0*/  IMAD R137, R137, R124, RZ ;  /* 0x0000007c89897224 */ /* 0x000fce00078e02ff */
.L_x_66:
[----:B------:R-:W-:Y:S05]  /*2ab0*/  BSYNC B1 ;  /* 0x0000000000017941 */ /* 0x000fea0003800000 */
.L_x_65:
[----:B------:R-:W-:Y:S01]  /*2ac0*/  @!P5 IMAD R89, R89, R122, R137 ;  /* 0x0000007a5959d224 */ /* 0x000fe200078e0289 */
[----:B------:R-:W-:Y:S04]  /*2ad0*/  BSSY B1, `(.L_x_67) ;  /* 0x0000006000017945 */ /* 0x000fe80003800000 */
[----:B------:R0:W-:Y:S01]  /*2ae0*/  @!P5 STG.E.U8 desc[UR36][R130.64+0x21], R89 ;  /* 0x000021598200d986 */ /* 0x0001e2000c101124 */
[----:B------:R-:W-:Y:S05]  /*2af0*/  @P2 BRA `(.L_x_68) ;  /* 0x00000000000c2947 */ /* 0x000fea0003800000 */
[----:B------:R-:W5:Y:S02]  /*2b00*/  LDG.E.U8 R127, desc[UR36][R134.64+0x20] ;  /* 0x00002024867f7981 */ /* 0x000f64000c1e1100 */
[----:B-----5:R-:W-:-:S05]  /*2b10*/  PRMT R137, R127, 0x8880, RZ ;  /* 0x000088807f897816 */ /* 0x020fca00000000ff */
[----:B------:R-:W-:-:S07]  /*2b20*/  IMAD R137, R137, R124, RZ ;  /* 0x0000007c89897224 */ /* 0x000fce00078e02ff */
.L_x_68:
[----:B------:R-:W-:Y:S05]  /*2b30*/  BSYNC B1 ;  /* 0x0000000000017941 */ /* 0x000fea0003800000 */
.L_x_67:
        /* <DEDUP_REMOVED lines=11> */
.L_x_70:
[----:B------:R-:W-:Y:S05]  /*2bf0*/  BSYNC B1 ;  /* 0x0000000000017941 */ /* 0x000fea0003800000 */
.L_x_69:
[----:B------:R-:W-:Y:S01]  /*2c00*/  @!P4 IMAD R91, R91, R122, R137 ;  /* 0x0000007a5b5bc224 */ /* 0x000fe200078e0289 */
[----:B------:R-:W-:Y:S04]  /*2c10*/  BSSY B1, `(.L_x_71) ;  /* 0x0000006000017945 */ /* 0x000fe80003800000 */
[----:B------:R0:W-:Y:S01]  /*2c20*/  @!P4 STG.E.U8 desc[UR36][R6.64+0x21], R91 ;  /* 0x0000215b0600c986 */ /* 0x0001e2000c101124 */
[----:B------:R-:W-:Y:S05]  /*2c30*/  @P3 BRA `(.L_x_72) ;  /* 0x00000000000c3947 */ /* 0x000fea0003800000 */
[----:B------:R-:W5:Y:S02]  /*2c40*/  LDG.E.U8 R127, desc[UR36][R22.64+0x28] ;  /* 0x00002824167f7981 */ /* 0x000f64000c1e1100 */
[----:B-----5:R-:W-:-:S05]  /*2c50*/  PRMT R137, R127, 0x8880, RZ ;  /* 0x000088807f897816 */ /* 0x020fca00000000ff */
[----:B------:R-:W-:-:S07]  /*2c60*/  IMAD R137, R137, R124, RZ ;  /* 0x0000007c89897224 */ /* 0x000fce00078e02ff */
.L_x_72:
[----:B------:R-:W-:Y:S05]  /*2c70*/  BSYNC B1 ;  /* 0x0000000000017941 */ /* 0x000fea0003800000 */
.L_x_71:
[----:B--2---:R-:W-:Y:S01]  /*2c80*/  @!P3 IMAD R73, R92, R122, R137 ;  /* 0x0000007a5c49b224 */ /* 0x004fe200078e0289 */
[----:B------:R-:W-:Y:S04]  /*2c90*/  BSSY B1, `(.L_x_73) ;  /* 0x0000006000017945 */ /* 0x000fe80003800000 */
[----:B------:R2:W-:Y:S01]  /*2ca0*/  @!P3 STG.E.U8 desc[UR36][R130.64+0x28], R73 ;  /* 0x000028498200b986 */ /* 0x0005e2000c101124 */
[----:B------:R-:W-:Y:S05]  /*2cb0*/  @P5 BRA `(.L_x_74) ;  /* 0x00000000000c5947 */ /* 0x000fea0003800000 */
[----:B------:R-:W5:Y:S02]  /*2cc0*/  LDG.E.U8 R127, desc[UR36][R22.64+0x29] ;  /* 0x00002924167f7981 */ /* 0x000f64000c1e1100 */
[----:B-----5:R-:W-:-:S05]  /*2cd0*/  PRMT R137, R127, 0x8880, RZ ;  /* 0x000088807f897816 */ /* 0x020fca00000000ff */
[----:B------:R-:W-:-:S07]  /*2ce0*/  IMAD R137, R137, R124, RZ ;  /* 0x0000007c89897224 */ /* 0x000fce00078e02ff */
.L_x_74:
[----:B------:R-:W-:Y:S05]  /*2cf0*/  BSYNC B1 ;  /* 0x0000000000017941 */ /* 0x000fea0003800000 */
.L_x_73:
[----:B------:R-:W-:Y:S01]  /*2d00*/  @!P5 IMAD R93, R93, R122, R137 ;  /* 0x0000007a5d5dd224 */ /* 0x000fe200078e0289 */
[----:B------:R-:W-:Y:S04]  /*2d10*/  BSSY B1, `(.L_x_75) ;  /* 0x0000006000017945 */ /* 0x000fe80003800000 */
[----:B------:R0:W-:Y:S01]  /*2d20*/  @!P5 STG.E.U8 desc[UR36][R130.64+0x29], R93 ;  /* 0x0000295d8200d986 */ /* 0x0001e2000c101124 */
[----:B------:R-:W-:Y:S05]  /*2d30*/  @P2 BRA `(.L_x_76) ;  /* 0x00000000000c2947 */ /* 0x000fea0003800000 */
[----:B------:R-:W5:Y:S02]  /*2d40*/  LDG.E.U8 R127, desc[UR36][R134.64+0x28] ;  /* 0x00002824867f7981 */ /* 0x000f64000c1e1100 */
[----:B-----5:R-:W-:-:S05]  /*2d50*/  PRMT R137, R127, 0x8880, RZ ;  /* 0x000088807f897816 */ /* 0x020fca00000000ff */
[----:B------:R-:W-:-:S07]  /*2d60*/  IMAD R137, R137, R124, RZ ;  /* 0x0000007c89897224 */ /* 0x000fce00078e02ff */
.L_x_76:
[----:B------:R-:W-:Y:S05]  /*2d70*/  BSYNC B1 ;  /* 0x0000000000017941 */ /* 0x000fea0003800000 */
.L_x_75:
        /* <DEDUP_REMOVED lines=11> */
.L_x_78:
[----:B------:R-:W-:Y:S05]  /*2e30*/  BSYNC B1 ;  /* 0x0000000000017941 */ /* 0x000fea0003800000 */
.L_x_77:
[----:B------:R-:W-:Y:S01]  /*2e40*/  @!P4 IMAD R95, R95, R122, R137 ;  /* 0x0000007a5f5fc224 */ /* 0x000fe200078e0289 */
[----:B------:R-:W-:Y:S04]  /*2e50*/  BSSY B1, `(.L_x_79) ;  /* 0x0000006000017945 */ /* 0x000fe80003800000 */
[----:B------:R0:W-:Y:S01]  /*2e60*/  @!P4 STG.E.U8 desc[UR36][R6.64+0x29], R95 ;  /* 0x0000295f0600c986 */ /* 0x0001e2000c101124 */
[----:B------:R-:W-:Y:S05]  /*2e70*/  @P3 BRA `(.L_x_80) ;  /* 0x00000000000c3947 */ /* 0x000fea0003800000 */
[----:B------:R-:W5:Y:S02]  /*2e80*/  LDG.E.U8 R127, desc[UR36][R22.64+0x30] ;  /* 0x00003024167f7981 */ /* 0x000f64000c1e1100 */
[----:B-----5:R-:W-:-:S05]  /*2e90*/  PRMT R137, R127, 0x8880, RZ ;  /* 0x000088807f897816 */ /* 0x020fca00000000ff */
[----:B------:R-:W-:-:S07]  /*2ea0*/  IMAD R137, R137, R124, RZ ;  /* 0x0000007c89897224 */ /* 0x000fce00078e02ff */
.L_x_80:
[----:B------:R-:W-:Y:S05]  /*2eb0*/  BSYNC B1 ;  /* 0x0000000000017941 */ /* 0x000fea0003800000 */
.L_x_79:
[----:B--2---:R-:W-:Y:S01]  /*2ec0*/  @!P3 IMAD R73, R96, R122, R137 ;  /* 0x0000007a6049b224 */ /* 0x004fe200078e0289 */
[----:B------:R-:W-:Y:S04]  /*2ed0*/  BSSY B1, `(.L_x_81) ;  /* 0x0000006000017945 */ /* 0x000fe80003800000 */
[----:B------:R2:W-:Y:S01]  /*2ee0*/  @!P3 STG.E.U8 desc[UR36][R130.64+0x30], R73 ;  /* 0x000030498200b986 */ /* 0x0005e2000c101124 */
[----:B------:R-:W-:Y:S05]  /*2ef0*/  @P5 BRA `(.L_x_82) ;  /* 0x00000000000c5947 */ /* 0x000fea0003800000 */
[----:B------:R-:W5:Y:S02]  /*2f00*/  LDG.E.U8 R127, desc[UR36][R22.64+0x31] ;  /* 0x00003124167f7981 */ /* 0x000f64000c1e1100 */
[----:B-----5:R-:W-:-:S05]  /*2f10*/  PRMT R137, R127, 0x8880, RZ ;  /* 0x000088807f897816 */ /* 0x020fca00000000ff */
[----:B------:R-:W-:-:S07]  /*2f20*/  IMAD R137, R137, R124, RZ ;  /* 0x0000007c89897224 */ /* 0x000fce00078e02ff */
.L_x_82:
[----:B------:R-:W-:Y:S05]  /*2f30*/  BSYNC B1 ;  /* 0x0000000000017941 */ /* 0x000fea0003800000 */
.L_x_81:
[----:B------:R-:W-:Y:S01]  /*2f40*/  @!P5 IMAD R97, R97, R122, R137 ;  /* 0x0000007a6161d224 */ /* 0x000fe200078e0289 */
[----:B------:R-:W-:Y:S04]  /*2f50*/  BSSY B1, `(.L_x_83) ;  /* 0x0000006000017945 */ /* 0x000fe80003800000 */
[----:B------:R0:W-:Y:S01]  /*2f60*/  @!P5 STG.E.U8 desc[UR36][R130.64+0x31], R97 ;  /* 0x000031618200d986 */ /* 0x0001e2000c101124 */
[----:B------:R-:W-:Y:S05]  /*2f70*/  @P2 BRA `(.L_x_84) ;  /* 0x00000000000c2947 */ /* 0x000fea0003800000 */
[----:B------:R-:W5:Y:S02]  /*2f80*/  LDG.E.U8 R127, desc[UR36][R134.64+0x30] ;  /* 0x00003024867f7981 */ /* 0x000f64000c1e1100 */
[----:B-----5:R-:W-:-:S05]  /*2f90*/  PRMT R137, R127, 0x8880, RZ ;  /* 0x000088807f897816 */ /* 0x020fca00000000ff */
[----:B------:R-:W-:-:S07]  /*2fa0*/  IMAD R137, R137, R124, RZ ;  /* 0x0000007c89897224 */ /* 0x000fce00078e02ff */
.L_x_84:
[----:B------:R-:W-:Y:S05]  /*2fb0*/  BSYNC B1 ;  /* 0x0000000000017941 */ /* 0x000fea0003800000 */
.L_x_83:
        /* <DEDUP_REMOVED lines=11> */
.L_x_86:
[----:B------:R-:W-:Y:S05]  /*3070*/  BSYNC B1 ;  /* 0x0000000000017941 */ /* 0x000fea0003800000 */
.L_x_85:
[----:B------:R-:W-:Y:S01]  /*3080*/  @!P4 IMAD R99, R99, R122, R137 ;  /* 0x0000007a6363c224 */ /* 0x000fe200078e0289 */
[----:B------:R-:W-:Y:S04]  /*3090*/  BSSY B1, `(.L_x_87) ;  /* 0x0000006000017945 */ /* 0x000fe80003800000 */
[----:B------:R0:W-:Y:S01]  /*30a0*/  @!P4 STG.E.U8 desc[UR36][R6.64+0x31], R99 ;  /* 0x000031630600c986 */ /* 0x0001e2000c101124 */
[----:B------:R-:W-:Y:S05]  /*30b0*/  @P3 BRA `(.L_x_88) ;  /* 0x00000000000c3947 */ /* 0x000fea0003800000 */
[----:B------:R-:W5:Y:S02]  /*30c0*/  LDG.E.U8 R127, desc[UR36][R22.64+0x38] ;  /* 0x00003824167f7981 */ /* 0x000f64000c1e1100 */
[----:B-----5:R-:W-:-:S05]  /*30d0*/  PRMT R137, R127, 0x8880, RZ ;  /* 0x000088807f897816 */ /* 0x020fca00000000ff */
[----:B------:R-:W-:-:S07]  /*30e0*/  IMAD R137, R137, R124, RZ ;  /* 0x0000007c89897224 */ /* 0x000fce00078e02ff */
.L_x_88:
[----:B------:R-:W-:Y:S05]  /*30f0*/  BSYNC B1 ;  /* 0x0000000000017941 */ /* 0x000fea0003800000 */
.L_x_87:
[----:B--2---:R-:W-:Y:S01]  /*3100*/  @!P3 IMAD R73, R100, R122, R137 ;  /* 0x0000007a6449b224 */ /* 0x004fe200078e0289 */
[----:B------:R-:W-:Y:S04]  /*3110*/  BSSY B1, `(.L_x_89) ;  /* 0x0000006000017945 */ /* 0x000fe80003800000 */
[----:B------:R2:W-:Y:S01]  /*3120*/  @!P3 STG.E.U8 desc[UR36][R130.64+0x38], R73 ;  /* 0x000038498200b986 */ /* 0x0005e2000c101124 */
[----:B------:R-:W-:Y:S05]  /*3130*/  @P5 BRA `(.L_x_90) ;  /* 0x00000000000c5947 */ /* 0x000fea0003800000 */
[----:B------:R-:W5:Y:S02]  /*3140*/  LDG.E.U8 R127, desc[UR36][R22.64+0x39] ;  /* 0x00003924167f7981 */ /* 0x000f64000c1e1100 */
[----:B-----5:R-:W-:-:S05]  /*3150*/  PRMT R137, R127, 0x8880, RZ ;  /* 0x000088807f897816 */ /* 0x020fca00000000ff */
[----:B------:R-:W-:-:S07]  /*3160*/  IMAD R137, R137, R124, RZ ;  /* 0x0000007c89897224 */ /* 0x000fce00078e02ff */
.L_x_90:
[----:B------:R-:W-:Y:S05]  /*3170*/  BSYNC B1 ;  /* 0x0000000000017941 */ /* 0x000fea0003800000 */
.L_x_89:
[----:B------:R-:W-:Y:S01]  /*3180*/  @!P5 IMAD R101, R101, R122, R137 ;  /* 0x0000007a6565d224 */ /* 0x000fe200078e0289 */
[----:B------:R-:W-:Y:S04]  /*3190*/  BSSY B1, `(.L_x_91) ;  /* 0x0000006000017945 */ /* 0x000fe80003800000 */
[----:B------:R0:W-:Y:S01]  /*31a0*/  @!P5 STG.E.U8 desc[UR36][R130.64+0x39], R101 ;  /* 0x000039658200d986 */ /* 0x0001e2000c101124 */
[----:B------:R-:W-:Y:S05]  /*31b0*/  @P2 BRA `(.L_x_92) ;  /* 0x00000000000c2947 */ /* 0x000fea0003800000 */
[----:B------:R-:W5:Y:S02]  /*31c0*/  LDG.E.U8 R127, desc[UR36][R134.64+0x38] ;  /* 0x00003824867f7981 */ /* 0x000f64000c1e1100 */
[----:B-----5:R-:W-:-:S05]  /*31d0*/  PRMT R137, R127, 0x8880, RZ ;  /* 0x000088807f897816 */ /* 0x020fca00000000ff */
[----:B------:R-:W-:-:S07]  /*31e0*/  IMAD R137, R137, R124, RZ ;  /* 0x0000007c89897224 */ /* 0x000fce00078e02ff */
.L_x_92:
[----:B------:R-:W-:Y:S05]  /*31f0*/  BSYNC B1 ;  /* 0x0000000000017941 */ /* 0x000fea0003800000 */
.L_x_91:
        /* <DEDUP_REMOVED lines=11> */
.L_x_94:
[----:B------:R-:W-:Y:S05]  /*32b0*/  BSYNC B1 ;  /* 0x0000000000017941 */ /* 0x000fea0003800000 */
.L_x_93:
[----:B------:R-:W-:Y:S01]  /*32c0*/  @!P4 IMAD R103, R103, R122, R137 ;  /* 0x0000007a6767c224 */ /* 0x000fe200078e0289 */
[----:B------:R-:W-:Y:S04]  /*32d0*/  BSSY B1, `(.L_x_95) ;  /* 0x0000006000017945 */ /* 0x000fe80003800000 */
[----:B------:R0:W-:Y:S01]  /*32e0*/  @!P4 STG.E.U8 desc[UR36][R6.64+0x39], R103 ;  /* 0x000039670600c986 */ /* 0x0001e2000c101124 */
[----:B------:R-:W-:Y:S05]  /*32f0*/  @P3 BRA `(.L_x_96) ;  /* 0x00000000000c3947 */ /* 0x000fea0003800000 */
[----:B------:R-:W5:Y:S02]  /*3300*/  LDG.E.U8 R127, desc[UR36][R22.64+0x40] ;  /* 0x00004024167f7981 */ /* 0x000f64000c1e1100 */
[----:B-----5:R-:W-:-:S05]  /*3310*/  PRMT R137, R127, 0x8880, RZ ;  /* 0x000088807f897816 */ /* 0x020fca00000000ff */
[----:B------:R-:W-:-:S07]  /*3320*/  IMAD R137, R137, R124, RZ ;  /* 0x0000007c89897224 */ /* 0x000fce00078e02ff */
.L_x_96:
[----:B------:R-:W-:Y:S05]  /*3330*/  BSYNC B1 ;  /* 0x0000000000017941 */ /* 0x000fea0003800000 */
.L_x_95:
[----:B--2---:R-:W-:Y:S01]  /*3340*/  @!P3 IMAD R73, R104, R122, R137 ;  /* 0x0000007a6849b224 */ /* 0x004fe200078e0289 */
[----:B------:R-:W-:Y:S04]  /*3350*/  BSSY B1, `(.L_x_97) ;  /* 0x0000006000017945 */ /* 0x000fe80003800000 */
[----:B------:R2:W-:Y:S01]  /*3360*/  @!P3 STG.E.U8 desc[UR36][R130.64+0x40], R73 ;  /* 0x000040498200b986 */ /* 0x0005e2000c101124 */
[----:B------:R-:W-:Y:S05]  /*3370*/  @P5 BRA `(.L_x_98) ;  /* 0x00000000000c5947 */ /* 0x000fea0003800000 */
[----:B------:R-:W5:Y:S02]  /*3380*/  LDG.E.U8 R127, desc[UR36][R22.64+0x41] ;  /* 0x00004124167f7981 */ /* 0x000f64000c1e1100 */
[----:B-----5:R-:W-:-:S05]  /*3390*/  PRMT R137, R127, 0x8880, RZ ;  /* 0x000088807f897816 */ /* 0x020fca00000000ff */
[----:B------:R-:W-:-:S07]  /*33a0*/  IMAD R137, R137, R124, RZ ;  /* 0x0000007c89897224 */ /* 0x000fce00078e02ff */
.L_x_98:
[----:B------:R-:W-:Y:S05]  /*33b0*/  BSYNC B1 ;  /* 0x0000000000017941 */ /* 0x000fea0003800000 */
.L_x_97:
[----:B------:R-:W-:Y:S01]  /*33c0*/  @!P5 IMAD R105, R105, R122, R137 ;  /* 0x0000007a6969d224 */ /* 0x000fe200078e0289 */
[----:B------:R-:W-:Y:S04]  /*33d0*/  BSSY B1, `(.L_x_99) ;  /* 0x0000006000017945 */ /* 0x000fe80003800000 */
[----:B------:R0:W-:Y:S01]  /*33e0*/  @!P5 STG.E.U8 desc[UR36][R130.64+0x41], R105 ;  /* 0x000041698200d986 */ /* 0x0001e2000c101124 */
[----:B------:R-:W-:Y:S05]  /*33f0*/  @P2 BRA `(.L_x_100) ;  /* 0x00000000000c2947 */ /* 0x000fea0003800000 */
[----:B------:R-:W5:Y:S02]  /*3400*/  LDG.E.U8 R127, desc[UR36][R134.64+0x40] ;  /* 0x00004024867f7981 */ /* 0x000f64000c1e1100 */
[----:B-----5:R-:W-:-:S05]  /*3410*/  PRMT R137, R127, 0x8880, RZ ;  /* 0x000088807f897816 */ /* 0x020fca00000000ff */
[----:B------:R-:W-:-:S07]  /*3420*/  IMAD R137, R137, R124, RZ ;  /* 0x0000007c89897224 */ /* 0x000fce00078e02ff */
.L_x_100:
[----:B------:R-:W-:Y:S05]  /*3430*/  BSYNC B1 ;  /* 0x0000000000017941 */ /* 0x000fea0003800000 */
.L_x_99:
        /* <DEDUP_REMOVED lines=11> */
.L_x_102:
[----:B------:R-:W-:Y:S05]  /*34f0*/  BSYNC B1 ;  /* 0x0000000000017941 */ /* 0x000fea0003800000 */
.L_x_101:
[----:B------:R-:W-:Y:S01]  /*3500*/  @!P4 IMAD R107, R107, R122, R137 ;  /* 0x0000007a6b6bc224 */ /* 0x000fe200078e0289 */
[----:B------:R-:W-:Y:S04]  /*3510*/  BSSY B1, `(.L_x_103) ;  /* 0x0000006000017945 */ /* 0x000fe80003800000 */
[----:B------:R0:W-:Y:S01]  /*3520*/  @!P4 STG.E.U8 desc[UR36][R6.64+0x41], R107 ;  /* 0x0000416b0600c986 */ /* 0x0001e2000c101124 */
[----:B------:R-:W-:Y:S05]  /*3530*/  @P3 BRA `(.L_x_104) ;  /* 0x00000000000c3947 */ /* 0x000fea0003800000 */
[----:B------:R-:W5:Y:S02]  /*3540*/  LDG.E.U8 R127, desc[UR36][R22.64+0x48] ;  /* 0x00004824167f7981 */ /* 0x000f64000c1e1100 */
[----:B-----5:R-:W-:-:S05]  /*3550*/  PRMT R137, R127, 0x8880, RZ ;  /* 0x000088807f897816 */ /* 0x020fca00000000ff */
[----:B------:R-:W-:-:S07]  /*3560*/  IMAD R137, R137, R124, RZ ;  /* 0x0000007c89897224 */ /* 0x000fce00078e02ff */
.L_x_104:
[----:B------:R-:W-:Y:S05]  /*3570*/  BSYNC B1 ;  /* 0x0000000000017941 */ /* 0x000fea0003800000 */
.L_x_103:
[----:B--2---:R-:W-:Y:S01]  /*3580*/  @!P3 IMAD R73, R108, R122, R137 ;  /* 0x0000007a6c49b224 */ /* 0x004fe200078e0289 */
[----:B------:R-:W-:Y:S04]  /*3590*/  BSSY B1, `(.L_x_105) ;  /* 0x0000006000017945 */ /* 0x000fe80003800000 */
[----:B------:R2:W-:Y:S01]  /*35a0*/  @!P3 STG.E.U8 desc[UR36][R130.64+0x48], R73 ;  /* 0x000048498200b986 */ /* 0x0005e2000c101124 */
[----:B------:R-:W-:Y:S05]  /*35b0*/  @P5 BRA `(.L_x_106) ;  /* 0x00000000000c5947 */ /* 0x000fea0003800000 */
[----:B------:R-:W5:Y:S02]  /*35c0*/  LDG.E.U8 R127, desc[UR36][R22.64+0x49] ;  /* 0x00004924167f7981 */ /* 0x000f64000c1e1100 */
[----:B-----5:R-:W-:-:S05]  /*35d0*/  PRMT R137, R127, 0x8880, RZ ;  /* 0x000088807f897816 */ /* 0x020fca00000000ff */
[----:B------:R-:W-:-:S07]  /*35e0*/  IMAD R137, R137, R124, RZ ;  /* 0x0000007c89897224 */ /* 0x000fce00078e02ff */
.L_x_106:
[----:B------:R-:W-:Y:S05]  /*35f0*/  BSYNC B1 ;  /* 0x0000000000017941 */ /* 0x000fea0003800000 */
.L_x_105:
[----:B------:R-:W-:Y:S01]  /*3600*/  @!P5 IMAD R109, R109, R122, R137 ;  /* 0x0000007a6d6dd224 */ /* 0x000fe200078e0289 */
[----:B------:R-:W-:Y:S04]  /*3610*/  BSSY B1, `(.L_x_107) ;  /* 0x0000006000017945 */ /* 0x000fe80003800000 */
[----:B------:R0:W-:Y:S01]  /*3620*/  @!P5 STG.E.U8 desc[UR36][R130.64+0x49], R109 ;  /* 0x0000496d8200d986 */ /* 0x0001e2000c101124 */
[----:B------:R-:W-:Y:S05]  /*3630*/  @P2 BRA `(.L_x_108) ;  /* 0x00000000000c2947 */ /* 0x000fea0003800000 */
[----:B------:R-:W5:Y:S02]  /*3640*/  LDG.E.U8 R127, desc[UR36][R134.64+0x48] ;  /* 0x00004824867f7981 */ /* 0x000f64000c1e1100 */
[----:B-----5:R-:W-:-:S05]  /*3650*/  PRMT R137, R127, 0x8880, RZ ;  /* 0x000088807f897816 */ /* 0x020fca00000000ff */
[----:B------:R-:W-:-:S07]  /*3660*/  IMAD R137, R137, R124, RZ ;  /* 0x0000007c89897224 */ /* 0x000fce00078e02ff */
.L_x_108:
[----:B------:R-:W-:Y:S05]  /*3670*/  BSYNC B1 ;  /* 0x0000000000017941 */ /* 0x000fea0003800000 */
.L_x_107:
        /* <DEDUP_REMOVED lines=11> */
.L_x_110:
[----:B------:R-:W-:Y:S05]  /*3730*/  BSYNC B1 ;  /* 0x0000000000017941 */ /* 0x000fea0003800000 */
.L_x_109:
[----:B------:R-:W-:Y:S01]  /*3740*/  @!P4 IMAD R111, R111, R122, R137 ;  /* 0x0000007a6f6fc224 */ /* 0x000fe200078e0289 */
[----:B------:R-:W-:Y:S04]  /*3750*/  BSSY B1, `(.L_x_111) ;  /* 0x0000006000017945 */ /* 0x000fe80003800000 */
[----:B------:R0:W-:Y:S01]  /*3760*/  @!P4 STG.E.U8 desc[UR36][R6.64+0x49], R111 ;  /* 0x0000496f0600c986 */ /* 0x0001e2000c101124 */
[----:B------:R-:W-:Y:S05]  /*3770*/  @P3 BRA `(.L_x_112) ;  /* 0x00000000000c3947 */ /* 0x000fea0003800000 */
[----:B------:R-:W5:Y:S02]  /*3780*/  LDG.E.U8 R127, desc[UR36][R22.64+0x50] ;  /* 0x00005024167f7981 */ /* 0x000f64000c1e1100 */
[----:B-----5:R-:W-:-:S05]  /*3790*/  PRMT R137, R127, 0x8880, RZ ;  /* 0x000088807f897816 */ /* 0x020fca00000000ff */
[----:B------:R-:W-:-:S07]  /*37a0*/  IMAD R137, R137, R124, RZ ;  /* 0x0000007c89897224 */ /* 0x000fce00078e02ff */
.L_x_112:
[----:B------:R-:W-:Y:S05]  /*37b0*/  BSYNC B1 ;  /* 0x0000000000017941 */ /* 0x000fea0003800000 */
.L_x_111:
[----:B--2---:R-:W-:Y:S01]  /*37c0*/  @!P3 IMAD R73, R112, R122, R137 ;  /* 0x0000007a7049b224 */ /* 0x004fe200078e0289 */
[----:B------:R-:W-:Y:S04]  /*37d0*/  BSSY B1, `(.L_x_113) ;  /* 0x0000006000017945 */ /* 0x000fe80003800000 */
[----:B------:R2:W-:Y:S01]  /*37e0*/  @!P3 STG.E.U8 desc[UR36][R130.64+0x50], R73 ;  /* 0x000050498200b986 */ /* 0x0005e2000c101124 */
[----:B------:R-:W-:Y:S05]  /*37f0*/  @P5 BRA `(.L_x_114) ;  /* 0x00000000000c5947 */ /* 0x000fea0003800000 */
[----:B------:R-:W5:Y:S02]  /*3800*/  LDG.E.U8 R127, desc[UR36][R22.64+0x51] ;  /* 0x00005124167f7981 */ /* 0x000f64000c1e1100 */
[----:B-----5:R-:W-:-:S05]  /*3810*/  PRMT R137, R127, 0x8880, RZ ;  /* 0x000088807f897816 */ /* 0x020fca00000000ff */
[----:B------:R-:W-:-:S07]  /*3820*/  IMAD R137, R137, R124, RZ ;  /* 0x0000007c89897224 */ /* 0x000fce00078e02ff */
.L_x_114:
[----:B------:R-:W-:Y:S05]  /*3830*/  BSYNC B1 ;  /* 0x0000000000017941 */ /* 0x000fea0003800000 */
.L_x_113:
[----:B------:R-:W-:Y:S01]  /*3840*/  @!P5 IMAD R113, R113, R122, R137 ;  /* 0x0000007a7171d224 */ /* 0x000fe200078e0289 */
[----:B------:R-:W-:Y:S04]  /*3850*/  BSSY B1, `(.L_x_115) ;  /* 0x0000006000017945 */ /* 0x000fe80003800000 */
[----:B------:R0:W-:Y:S01]  /*3860*/  @!P5 STG.E.U8 desc[UR36][R130.64+0x51], R113 ;  /* 0x000051718200d986 */ /* 0x0001e2000c101124 */
[----:B------:R-:W-:Y:S05]  /*3870*/  @P2 BRA `(.L_x_116) ;  /* 0x00000000000c2947 */ /* 0x000fea0003800000 */
[----:B------:R-:W5:Y:S02]  /*3880*/  LDG.E.U8 R127, desc[UR36][R134.64+0x50] ;  /* 0x00005024867f7981 */ /* 0x000f64000c1e1100 */
[----:B-----5:R-:W-:-:S05]  /*3890*/  PRMT R137, R127, 0x8880, RZ ;  /* 0x000088807f897816 */ /* 0x020fca00000000ff */
[----:B------:R-:W-:-:S07]  /*38a0*/  IMAD R137, R137, R124, RZ ;  /* 0x0000007c89897224 */ /* 0x000fce00078e02ff */
.L_x_116:
[----:B------:R-:W-:Y:S05]  /*38b0*/  BSYNC B1 ;  /* 0x0000000000017941 */ /* 0x000fea0003800000 */
.L_x_115:
[C---:B------:R-:W-:Y:S01]  /*38c0*/  ISETP.LT.OR P4, PT, R123.reuse, 0x52, !P1 ;  /* 0x000000527b00780c */ /* 0x040fe20004f81670 */
[----:B--2---:R-:W-:Y:S01]  /*38d0*/  @!P2 IMAD R73, R114, R122, R137 ;  /* 0x0000007a7249a224 */ /* 0x004fe200078e0289 */
[----:B------:R-:W-:Y:S01]  /*38e0*/  BSSY B1, `(.L_x_117) ;  /* 0x000000b000017945 */ /* 0x000fe20003800000 */
[C---:B------:R-:W-:Y:S02]  /*38f0*/  ISETP.LT.OR P3, PT, R123.reuse, 0x59, !P0 ;  /* 0x000000597b00780c */ /* 0x040fe40004761670 */
[----:B---3--:R-:W-:Y:S01]  /*3900*/  IADD3 R75, P5, R12, 0x80, RZ ;  /* 0x000000800c4b7810 */ /* 0x008fe20007fbe0ff */
[----:B------:R2:W-:Y:S01]  /*3910*/  @!P2 STG.E.U8 desc[UR36][R6.64+0x50], R73 ;  /* 0x000050490600a986 */ /* 0x0005e2000c101124 */
[C---:B------:R-:W-:Y:S02]  /*3920*/  ISETP.LT.OR P2, PT, R123.reuse, 0x59, !P1 ;  /* 0x000000597b00780c */ /* 0x040fe40004f41670 */
[C---:B------:R-:W-:Y:S02]  /*3930*/  ISETP.LT.OR P0, PT, R123.reuse, 0x5a, !P0 ;  /* 0x0000005a7b00780c */ /* 0x040fe40004701670 */
[----:B------:R-:W-:-:S02]  /*3940*/  ISETP.LT.OR P1, PT, R123, 0x5a, !P1 ;  /* 0x0000005a7b00780c */ /* 0x000fc40004f21670 */
[----:B------:R-:W-:Y:S11]  /*3950*/  @P4 BRA `(.L_x_118) ;  /* 0x00000000000c4947 */ /* 0x000ff60003800000 */
[----:B------:R-:W3:Y:S02]  /*3960*/  LDG.E.U8 R127, desc[UR36][R134.64+0x51] ;  /* 0x00005124867f7981 */ /* 0x000ee4000c1e1100 */
[----:B---3--:R-:W-:-:S05]  /*3970*/  PRMT R137, R127, 0x8880, RZ ;  /* 0x000088807f897816 */ /* 0x008fca00000000ff */
[----:B------:R-:W-:-:S07]  /*3980*/  IMAD R137, R137, R124, RZ ;  /* 0x0000007c89897224 */ /* 0x000fce00078e02ff */
.L_x_118:
[----:B------:R-:W-:Y:S05]  /*3990*/  BSYNC B1 ;  /* 0x0000000000017941 */ /* 0x000fea0003800000 */
.L_x_117:
[----:B------:R-:W-:Y:S01]  /*39a0*/  @!P4 IMAD R115, R115, R122, R137 ;  /* 0x0000007a7373c224 */ /* 0x000fe200078e0289 */
[----:B------:R-:W-:Y:S04]  /*39b0*/  BSSY B1, `(.L_x_119) ;  /* 0x0000006000017945 */ /* 0x000fe80003800000 */
[----:B------:R3:W-:Y:S01]  /*39c0*/  @!P4 STG.E.U8 desc[UR36][R6.64+0x51], R115 ;  /* 0x000051730600c986 */ /* 0x0007e2000c101124 */
[----:B------:R-:W-:Y:S05]  /*39d0*/  @P3 BRA `(.L_x_120) ;  /* 0x00000000000c3947 */ /* 0x000fea0003800000 */
[----:B------:R-:W5:Y:S02]  /*39e0*/  LDG.E.U8 R127, desc[UR36][R22.64+0x58] ;  /* 0x00005824167f7981 */ /* 0x000f64000c1e1100 */
[----:B-----5:R-:W-:-:S05]  /*39f0*/  PRMT R137, R127, 0x8880, RZ ;  /* 0x000088807f897816 */ /* 0x020fca00000000ff */
[----:B------:R-:W-:-:S07]  /*3a00*/  IMAD R137, R137, R124, RZ ;  /* 0x0000007c89897224 */ /* 0x000fce00078e02ff */
.L_x_120:
[----:B------:R-:W-:Y:S05]  /*3a10*/  BSYNC B1 ;  /* 0x0000000000017941 */ /* 0x000fea0003800000 */
.L_x_119:
[----:B--2---:R-:W-:Y:S01]  /*3a20*/  @!P3 IMAD R73, R116, R122, R137 ;  /* 0x0000007a7449b224 */ /* 0x004fe200078e0289 */
[----:B------:R-:W-:Y:S01]  /*3a30*/  BSSY B1, `(.L_x_121) ;  /* 0x0000007000017945 */ /* 0x000fe20003800000 */
[----:B------:R-:W-:-:S03]  /*3a40*/  IMAD.X R13, RZ, RZ, R13, P5 ;  /* 0x000000ffff0d7224 */ /* 0x000fc600028e060d */
[----:B------:R2:W-:Y:S01]  /*3a50*/  @!P3 STG.E.U8 desc[UR36][R130.64+0x58], R73 ;  /* 0x000058498200b986 */ /* 0x0005e2000c101124 */
[----:B------:R-:W-:Y:S05]  /*3a60*/  @P0 BRA `(.L_x_122) ;  /* 0x00000000000c0947 */ /* 0x000fea0003800000 */
[----:B------:R-:W5:Y:S02]  /*3a70*/  LDG.E.U8 R127, desc[UR36][R22.64+0x59] ;  /* 0x00005924167f7981 */ /* 0x000f64000c1e1100 */
[----:B-----5:R-:W-:-:S05]  /*3a80*/  PRMT R137, R127, 0x8880, RZ ;  /* 0x000088807f897816 */ /* 0x020fca00000000ff */
[----:B------:R-:W-:-:S07]  /*3a90*/  IMAD R137, R137, R124, RZ ;  /* 0x0000007c89897224 */ /* 0x000fce00078e02ff */
.L_x_122:
[----:B------:R-:W-:Y:S05]  /*3aa0*/  BSYNC B1 ;  /* 0x0000000000017941 */ /* 0x000fea0003800000 */
.L_x_121:
[----:B------:R-:W-:Y:S01]  /*3ab0*/  @!P0 IMAD R117, R117, R122, R137 ;  /* 0x0000007a75758224 */ /* 0x000fe200078e0289 */
[----:B------:R-:W-:Y:S01]  /*3ac0*/  BSSY B1, `(.L_x_123) ;  /* 0x0000007000017945 */ /* 0x000fe20003800000 */
[----:B------:R-:W-:-:S03]  /*3ad0*/  IMAD R12, R13, R128, RZ ;  /* 0x000000800d0c7224 */ /* 0x000fc600078e02ff */
[----:B------:R0:W-:Y:S01]  /*3ae0*/  @!P0 STG.E.U8 desc[UR36][R130.64+0x59], R117 ;  /* 0x0000597582008986 */ /* 0x0001e2000c101124 */
[----:B------:R-:W-:Y:S05]  /*3af0*/  @P2 BRA `(.L_x_124) ;  /* 0x00000000000c2947 */ /* 0x000fea0003800000 */
[----:B------:R-:W5:Y:S02]  /*3b00*/  LDG.E.U8 R127, desc[UR36][R134.64+0x58] ;  /* 0x00005824867f7981 */ /* 0x000f64000c1e1100 */
[----:B-----5:R-:W-:-:S05]  /*3b10*/  PRMT R137, R127, 0x8880, RZ ;  /* 0x000088807f897816 */ /* 0x020fca00000000ff */
[----:B------:R-:W-:-:S07]  /*3b20*/  IMAD R137, R137, R124, RZ ;  /* 0x0000007c89897224 */ /* 0x000fce00078e02ff */
.L_x_124:
[----:B------:R-:W-:Y:S05]  /*3b30*/  BSYNC B1 ;  /* 0x0000000000017941 */ /* 0x000fea0003800000 */
.L_x_123:
[----:B------:R-:W-:Y:S01]  /*3b40*/  @!P2 IMAD R13, R118, R122, R137 ;  /* 0x0000007a760da224 */ /* 0x000fe200078e0289 */
[----:B------:R-:W-:Y:S01]  /*3b50*/  BSSY B1, `(.L_x_125) ;  /* 0x0000009000017945 */ /* 0x000fe20003800000 */
[C---:B0-----:R-:W-:Y:S02]  /*3b60*/  IMAD R23, R75.reuse, R129, R12 ;  /* 0x000000814b177224 */ /* 0x041fe400078e020c */
[CC--:B------:R-:W-:Y:S01]  /*3b70*/  IMAD.WIDE.U32 R132, R75.reuse, R128.reuse, R132 ;  /* 0x000000804b847225 */ /* 0x0c0fe200078e0084 */
[----:B------:R0:W-:Y:S03]  /*3b80*/  @!P2 STG.E.U8 desc[UR36][R6.64+0x58], R13 ;  /* 0x0000580d0600a986 */ /* 0x0001e6000c101124 */
[----:B------:R-:W-:Y:S01]  /*3b90*/  IMAD.WIDE.U32 R128, R75, R128, R20 ;  /* 0x000000804b807225 */ /* 0x000fe200078e0014 */
[----:B------:R-:W-:Y:S06]  /*3ba0*/  @P1 BRA `(.L_x_126) ;  /* 0x00000000000c1947 */ /* 0x000fec0003800000 */
[----:B------:R-:W5:Y:S02]  /*3bb0*/  LDG.E.U8 R127, desc[UR36][R134.64+0x59] ;  /* 0x00005924867f7981 */ /* 0x000f64000c1e1100 */
[----:B-----5:R-:W-:-:S05]  /*3bc0*/  PRMT R137, R127, 0x8880, RZ ;  /* 0x000088807f897816 */ /* 0x020fca00000000ff */
[----:B------:R-:W-:-:S07]  /*3bd0*/  IMAD R137, R137, R124, RZ ;  /* 0x0000007c89897224 */ /* 0x000fce00078e02ff */
.L_x_126:
[----:B------:R-:W-:Y:S05]  /*3be0*/  BSYNC B1 ;  /* 0x0000000000017941 */ /* 0x000fea0003800000 */
.L_x_125:
[----:B------:R-:W-:Y:S01]  /*3bf0*/  @!P1 IMAD R119, R119, R122, R137 ;  /* 0x0000007a77779224 */ /* 0x000fe200078e0289 */
[----:B------:R-:W-:Y:S01]  /*3c00*/  ISETP.GE.AND P2, PT, R3, 0x81, PT ;  /* 0x000000810300780c */ /* 0x000fe20003f46270 */
[----:B------:R-:W-:Y:S01]  /*3c10*/  BSSY B1, `(.L_x_127) ;  /* 0x000000c000017945 */ /* 0x000fe20003800000 */
[----:B------:R-:W-:Y:S02]  /*3c20*/  IADD3 R12, P5, R128, R10, RZ ;  /* 0x0000000a800c7210 */ /* 0x000fe40007fbe0ff */
[----:B------:R1:W-:Y:S01]  /*3c30*/  @!P1 STG.E.U8 desc[UR36][R6.64+0x59], R119 ;  /* 0x0000597706009986 */ /* 0x0003e2000c101124 */
[----:B------:R-:W-:Y:S02]  /*3c40*/  ISETP.LT.OR P1, PT, R123, 0x1, !P2 ;  /* 0x000000017b00780c */ /* 0x000fe40005721670 */
[----:B0-----:R-:W-:Y:S02]  /*3c50*/  IADD3.X R13, R11, R129, R23, P5, !PT ;  /* 0x000000810b0d7210 */ /* 0x001fe40002ffe417 */
[----:B------:R-:W-:-:S02]  /*3c60*/  ISETP.GE.AND P0, PT, R3, 0x89, PT ;  /* 0x000000890300780c */ /* 0x000fc40003f06270 */
[----:B------:R-:W-:Y:S02]  /*3c70*/  IADD3 R10, P4, P3, R14, R10, R132 ;  /* 0x0000000a0e0a7210 */ /* 0x000fe40007b9e084 */
[----:B------:R-:W-:-:S05]  /*3c80*/  ISETP.LT.OR P5, PT, R123, 0x2, !P2 ;  /* 0x000000027b00780c */ /* 0x000fca00057a1670 */
[----:B-1----:R-:W-:Y:S08]  /*3c90*/  @P1 BRA `(.L_x_128) ;  /* 0x00000000000c1947 */ /* 0x002ff00003800000 */
[----:B------:R-:W5:Y:S02]  /*3ca0*/  LDG.E.U8 R127, desc[UR36][R12.64] ;  /* 0x000000240c7f7981 */ /* 0x000f64000c1e1100 */
[----:B-----5:R-:W-:-:S05]  /*3cb0*/  PRMT R137, R127, 0x8880, RZ ;  /* 0x000088807f897816 */ /* 0x020fca00000000ff */
[----:B------:R-:W-:-:S07]  /*3cc0*/  IMAD R137, R137, R124, RZ ;  /* 0x0000007c89897224 */ /* 0x000fce00078e02ff */
.L_x_128:
[----:B------:R-:W-:Y:S05]  /*3cd0*/  BSYNC B1 ;  /* 0x0000000000017941 */ /* 0x000fea0003800000 */
.L_x_127:
[----:B------:R-:W-:Y:S01]  /*3ce0*/  @!P1 IMAD R3, R24, R122, R137 ;  /* 0x0000007a18039224 */ /* 0x000fe200078e0289 */
[----:B------:R-:W-:Y:S01]  /*3cf0*/  BSSY B1, `(.L_x_129) ;  /* 0x0000007000017945 */ /* 0x000fe20003800000 */
[----:B------:R-:W-:-:S03]  /*3d00*/  IMAD.IADD R132, R23, 0x1, R133 ;  /* 0x0000000117847824 */ /* 0x000fc600078e0285 */
[----:B------:R0:W-:Y:S01]  /*3d10*/  @!P1 STG.E.U8 desc[UR36][R4.64], R3 ;  /* 0x0000000304009986 */ /* 0x0001e2000c101124 */
[----:B------:R-:W-:Y:S05]  /*3d20*/  @P5 BRA `(.L_x_130) ;  /* 0x00000000000c5947 */ /* 0x000fea0003800000 */
[----:B------:R-:W5:Y:S02]  /*3d30*/  LDG.E.U8 R127, desc[UR36][R12.64+0x1] ;  /* 0x000001240c7f7981 */ /* 0x000f64000c1e1100 */
[----:B-----5:R-:W-:-:S05]  /*3d40*/  PRMT R137, R127, 0x8880, RZ ;  /* 0x000088807f897816 */ /* 0x020fca00000000ff */
[----:B------:R-:W-:-:S07]  /*3d50*/  IMAD R137, R137, R124, RZ ;  /* 0x0000007c89897224 */ /* 0x000fce00078e02ff */
.L_x_130:
[----:B------:R-:W-:Y:S05]  /*3d60*/  BSYNC B1 ;  /* 0x0000000000017941 */ /* 0x000fea0003800000 */
.L_x_129:
[----:B------:R-:W-:Y:S01]  /*3d70*/  ISETP.LT.OR P1, PT, R123, 0x1, !P0 ;  /* 0x000000017b00780c */ /* 0x000fe20004721670 */
[----:B------:R-:W-:Y:S01]  /*3d80*/  @!P5 IMAD R25, R25, R122, R137 ;  /* 0x0000007a1919d224 */ /* 0x000fe200078e0289 */
[----:B------:R-:W-:Y:S01]  /*3d90*/  BSSY B1, `(.L_x_131) ;  /* 0x000000a000017945 */ /* 0x000fe20003800000 */
[----:B------:R-:W-:Y:S02]  /*3da0*/  IADD3.X R11, R21, R11, R132, P4, P3 ;  /* 0x0000000b150b7210 */ /* 0x000fe400027e6484 */
[C---:B------:R-:W-:Y:S01]  /*3db0*/  ISETP.LT.OR P4, PT, R123.reuse, 0x2, !P0 ;  /* 0x000000027b00780c */ /* 0x040fe20004781670 */
[----:B------:R1:W-:Y:S01]  /*3dc0*/  @!P5 STG.E.U8 desc[UR36][R4.64+0x1], R25 ;  /* 0x000001190400d986 */ /* 0x0003e2000c101124 */
[C---:B------:R-:W-:Y:S02]  /*3dd0*/  ISETP.LT.OR P5, PT, R123.reuse, 0x9, !P2 ;  /* 0x000000097b00780c */ /* 0x040fe400057a1670 */
[----:B------:R-:W-:-:S04]  /*3de0*/  ISETP.LT.OR P3, PT, R123, 0xa, !P2 ;  /* 0x0000000a7b00780c */ /* 0x000fc80005761670 */
[----:B------:R-:W-:Y:S09]  /*3df0*/  @P1 BRA `(.L_x_132) ;  /* 0x00000000000c1947 */ /* 0x000ff20003800000 */
[----:B------:R-:W5:Y:S02]  /*3e00*/  LDG.E.U8 R127, desc[UR36][R10.64] ;  /* 0x000000240a7f7981 */ /* 0x000f64000c1e1100 */
[----:B-----5:R-:W-:-:S05]  /*3e10*/  PRMT R137, R127, 0x8880, RZ ;  /* 0x000088807f897816 */ /* 0x020fca00000000ff */
[----:B------:R-:W-:-:S07]  /*3e20*/  IMAD R137, R137, R124, RZ ;  /* 0x0000007c89897224 */ /* 0x000fce00078e02ff */
.L_x_132:
[----:B------:R-:W-:Y:S05]  /*3e30*/  BSYNC B1 ;  /* 0x0000000000017941 */ /* 0x000fea0003800000 */
.L_x_131:
[----:B0-----:R-:W-:Y:S01]  /*3e40*/  @!P1 IMAD R3, R26, R122, R137 ;  /* 0x0000007a1a039224 */ /* 0x001fe200078e0289 */
[----:B------:R-:W-:Y:S04]  /*3e50*/  BSSY B1, `(.L_x_133) ;  /* 0x0000006000017945 */ /* 0x000fe80003800000 */
[----:B------:R0:W-:Y:S01]  /*3e60*/  @!P1 STG.E.U8 desc[UR36][R8.64], R3 ;  /* 0x0000000308009986 */ /* 0x0001e2000c101124 */
[----:B------:R-:W-:Y:S05]  /*3e70*/  @P4 BRA `(.L_x_134) ;  /* 0x00000000000c4947 */ /* 0x000fea0003800000 */
[----:B------:R-:W5:Y:S02]  /*3e80*/  LDG.E.U8 R127, desc[UR36][R10.64+0x1] ;  /* 0x000001240a7f7981 */ /* 0x000f64000c1e1100 */
[----:B-----5:R-:W-:-:S05]  /*3e90*/  PRMT R137, R127, 0x8880, RZ ;  /* 0x000088807f897816 */ /* 0x020fca00000000ff */
[----:B------:R-:W-:-:S07]  /*3ea0*/  IMAD R137, R137, R124, RZ ;  /* 0x0000007c89897224 */ /* 0x000fce00078e02ff */
.L_x_134:
[----:B------:R-:W-:Y:S05]  /*3eb0*/  BSYNC B1 ;  /* 0x0000000000017941 */ /* 0x000fea0003800000 */
.L_x_133:
[----:B------:R-:W-:Y:S01]  /*3ec0*/  @!P4 IMAD R27, R27, R122, R137 ;  /* 0x0000007a1b1bc224 */ /* 0x000fe200078e0289 */
[----:B------:R-:W-:Y:S04]  /*3ed0*/  BSSY B1, `(.L_x_135) ;  /* 0x0000006000017945 */ /* 0x000fe80003800000 */
[----:B------:R0:W-:Y:S01]  /*3ee0*/  @!P4 STG.E.U8 desc[UR36][R8.64+0x1], R27 ;  /* 0x0000011b0800c986 */ /* 0x0001e2000c101124 */
[----:B------:R-:W-:Y:S05]  /*3ef0*/  @P5 BRA `(.L_x_136) ;  /* 0x00000000000c5947 */ /* 0x000fea0003800000 */
[----:B------:R-:W5:Y:S02]  /*3f00*/  LDG.E.U8 R127, desc[UR36][R12.64+0x8] ;  /* 0x000008240c7f7981 */ /* 0x000f64000c1e1100 */
[----:B-----5:R-:W-:-:S05]  /*3f10*/  PRMT R137, R127, 0x8880, RZ ;  /* 0x000088807f897816 */ /* 0x020fca00000000ff */
[----:B------:R-:W-:-:S07]  /*3f20*/  IMAD R137, R137, R124, RZ ;  /* 0x0000007c89897224 */ /* 0x000fce00078e02ff */
.L_x_136:
[----:B------:R-:W-:Y:S05]  /*3f30*/  BSYNC B1 ;  /* 0x0000000000017941 */ /* 0x000fea0003800000 */
.L_x_135:
[----:B0-----:R-:W-:Y:S01]  /*3f40*/  @!P5 IMAD R3, R28, R122, R137 ;  /* 0x0000007a1c03d224 */ /* 0x001fe200078e0289 */
[----:B------:R-:W-:Y:S04]  /*3f50*/  BSSY B1, `(.L_x_137) ;  /* 0x0000006000017945 */ /* 0x000fe80003800000 */
[----:B------:R0:W-:Y:S01]  /*3f60*/  @!P5 STG.E.U8 desc[UR36][R4.64+0x8], R3 ;  /* 0x000008030400d986 */ /* 0x0001e2000c101124 */
[----:B------:R-:W-:Y:S05]  /*3f70*/  @P3 BRA `(.L_x_138) ;  /* 0x00000000000c3947 */ /* 0x000fea0003800000 */
[----:B------:R-:W5:Y:S02]  /*3f80*/  LDG.E.U8 R127, desc[UR36][R12.64+0x9] ;  /* 0x000009240c7f7981 */ /* 0x000f64000c1e1100 */
[----:B-----5:R-:W-:-:S05]  /*3f90*/  PRMT R137, R127, 0x8880, RZ ;  /* 0x000088807f897816 */ /* 0x020fca00000000ff */
[----:B------:R-:W-:-:S07]  /*3fa0*/  IMAD R137, R137, R124, RZ ;  /* 0x0000007c89897224 */ /* 0x000fce00078e02ff */
.L_x_138:
[----:B------:R-:W-:Y:S05]  /*3fb0*/  BSYNC B1 ;  /* 0x0000000000017941 */ /* 0x000fea0003800000 */
.L_x_137:
[----:B------:R-:W-:Y:S01]  /*3fc0*/  ISETP.LT.OR P5, PT, R123, 0x9, !P0 ;  /* 0x000000097b00780c */ /* 0x000fe200047a1670 */
[----:B------:R-:W-:Y:S01]  /*3fd0*/  @!P3 IMAD R29, R29, R122, R137 ;  /* 0x0000007a1d1db224 */ /* 0x000fe200078e0289 */
        /* <DEDUP_REMOVED lines=9> */
.L_x_140:
[----:B------:R-:W-:Y:S05]  /*4070*/  BSYNC B1 ;  /* 0x0000000000017941 */ /* 0x000fea0003800000 */
.L_x_139:
[----:B0-----:R-:W-:Y:S01]  /*4080*/  @!P5 IMAD R3, R30, R122, R137 ;  /* 0x0000007a1e03d224 */ /* 0x001fe200078e0289 */
[----:B------:R-:W-:Y:S04]  /*4090*/  BSSY B1, `(.L_x_141) ;  /* 0x0000006000017945 */ /* 0x000fe80003800000 */
[----:B------:R0:W-:Y:S01]  /*40a0*/  @!P5 STG.E.U8 desc[UR36][R8.64+0x8], R3 ;  /* 0x000008030800d986 */ /* 0x0001e2000c101124 */
[----:B------:R-:W-:Y:S05]  /*40b0*/  @P4 BRA `(.L_x_142) ;  /* 0x00000000000c4947 */ /* 0x000fea0003800000 */
[----:B------:R-:W5:Y:S02]  /*40c0*/  LDG.E.U8 R127, desc[UR36][R10.64+0x9] ;  /* 0x000009240a7f7981 */ /* 0x000f64000c1e1100 */
[----:B-----5:R-:W-:-:S05]  /*40d0*/  PRMT R137, R127, 0x8880, RZ ;  /* 0x000088807f897816 */ /* 0x020fca00000000ff */
[----:B------:R-:W-:-:S07]  /*40e0*/  IMAD R137, R137, R124, RZ ;  /* 0x0000007c89897224 */ /* 0x000fce00078e02ff */
.L_x_142:
[----:B------:R-:W-:Y:S05]  /*40f0*/  BSYNC B1 ;  /* 0x0000000000017941 */ /* 0x000fea0003800000 */
.L_x_141:
[----:B------:R-:W-:Y:S01]  /*4100*/  @!P4 IMAD R31, R31, R122, R137 ;  /* 0x0000007a1f1fc224 */ /* 0x000fe200078e0289 */
[----:B------:R-:W-:Y:S04]  /*4110*/  BSSY B1, `(.L_x_143) ;  /* 0x0000006000017945 */ /* 0x000fe80003800000 */
[----:B------:R0:W-:Y:S01]  /*4120*/  @!P4 STG.E.U8 desc[UR36][R8.64+0x9], R31 ;  /* 0x0000091f0800c986 */ /* 0x0001e2000c101124 */
[----:B------:R-:W-:Y:S05]  /*4130*/  @P3 BRA `(.L_x_144) ;  /* 0x00000000000c3947 */ /* 0x000fea0003800000 */
[----:B------:R-:W5:Y:S02]  /*4140*/  LDG.E.U8 R127, desc[UR36][R12.64+0x10] ;  /* 0x000010240c7f7981 */ /* 0x000f64000c1e1100 */
[----:B-----5:R-:W-:-:S05]  /*4150*/  PRMT R137, R127, 0x8880, RZ ;  /* 0x000088807f897816 */ /* 0x020fca00000000ff */
[----:B------:R-:W-:-:S07]  /*4160*/  IMAD R137, R137, R124, RZ ;  /* 0x0000007c89897224 */ /* 0x000fce00078e02ff */
.L_x_144:
[----:B------:R-:W-:Y:S05]  /*4170*/  BSYNC B1 ;  /* 0x0000000000017941 */ /* 0x000fea0003800000 */
.L_x_143:
[----:B0-----:R-:W-:Y:S01]  /*4180*/  @!P3 IMAD R3, R32, R122, R137 ;  /* 0x0000007a2003b224 */ /* 0x001fe200078e0289 */
[----:B------:R-:W-:Y:S04]  /*4190*/  BSSY B1, `(.L_x_145) ;  /* 0x0000006000017945 */ /* 0x000fe80003800000 */
[----:B------:R0:W-:Y:S01]  /*41a0*/  @!P3 STG.E.U8 desc[UR36][R4.64+0x10], R3 ;  /* 0x000010030400b986 */ /* 0x0001e2000c101124 */
[----:B------:R-:W-:Y:S05]  /*41b0*/  @P1 BRA `(.L_x_146) ;  /* 0x00000000000c1947 */ /* 0x000fea0003800000 */
[----:B------:R-:W5:Y:S02]  /*41c0*/  LDG.E.U8 R127, desc[UR36][R12.64+0x11] ;  /* 0x000011240c7f7981 */ /* 0x000f64000c1e1100 */
[----:B-----5:R-:W-:-:S05]  /*41d0*/  PRMT R137, R127, 0x8880, RZ ;  /* 0x000088807f897816 */ /* 0x020fca00000000ff */
[----:B------:R-:W-:-:S07]  /*41e0*/  IMAD R137, R137, R124, RZ ;  /* 0x0000007c89897224 */ /* 0x000fce00078e02ff */
.L_x_146:
[----:B------:R-:W-:Y:S05]  /*41f0*/  BSYNC B1 ;  /* 0x0000000000017941 */ /* 0x000fea0003800000 */
.L_x_145:
        /* <DEDUP_REMOVED lines=11> */
.L_x_148:
[----:B------:R-:W-:Y:S05]  /*42b0*/  BSYNC B1 ;  /* 0x0000000000017941 */ /* 0x000fea0003800000 */
.L_x_147:
[----:B0-----:R-:W-:Y:S01]  /*42c0*/  @!P4 IMAD R3, R34, R122, R137 ;  /* 0x0000007a2203c224 */ /* 0x001fe200078e0289 */
[----:B------:R-:W-:Y:S04]  /*42d0*/  BSSY B1, `(.L_x_149) ;  /* 0x0000006000017945 */ /* 0x000fe80003800000 */
[----:B------:R0:W-:Y:S01]  /*42e0*/  @!P4 STG.E.U8 desc[UR36][R8.64+0x10], R3 ;  /* 0x000010030800c986 */ /* 0x0001e2000c101124 */
[----:B------:R-:W-:Y:S05]  /*42f0*/  @P3 BRA `(.L_x_150) ;  /* 0x00000000000c3947 */ /* 0x000fea0003800000 */
[----:B------:R-:W5:Y:S02]  /*4300*/  LDG.E.U8 R127, desc[UR36][R10.64+0x11] ;  /* 0x000011240a7f7981 */ /* 0x000f64000c1e1100 */
[----:B-----5:R-:W-:-:S05]  /*4310*/  PRMT R137, R127, 0x8880, RZ ;  /* 0x000088807f897816 */ /* 0x020fca00000000ff */
[----:B------:R-:W-:-:S07]  /*4320*/  IMAD R137, R137, R124, RZ ;  /* 0x0000007c89897224 */ /* 0x000fce00078e02ff */
.L_x_150:
[----:B------:R-:W-:Y:S05]  /*4330*/  BSYNC B1 ;  /* 0x0000000000017941 */ /* 0x000fea0003800000 */
.L_x_149:
[----:B------:R-:W-:Y:S01]  /*4340*/  @!P3 IMAD R35, R35, R122, R137 ;  /* 0x0000007a2323b224 */ /* 0x000fe200078e0289 */
[----:B------:R-:W-:Y:S04]  /*4350*/  BSSY B1, `(.L_x_151) ;  /* 0x0000006000017945 */ /* 0x000fe80003800000 */
[----:B------:R0:W-:Y:S01]  /*4360*/  @!P3 STG.E.U8 desc[UR36][R8.64+0x11], R35 ;  /* 0x000011230800b986 */ /* 0x0001e2000c101124 */
[----:B------:R-:W-:Y:S05]  /*4370*/  @P5 BRA `(.L_x_152) ;  /* 0x00000000000c5947 */ /* 0x000fea0003800000 */
[----:B------:R-:W5:Y:S02]  /*4380*/  LDG.E.U8 R127, desc[UR36][R12.64+0x18] ;  /* 0x000018240c7f7981 */ /* 0x000f64000c1e1100 */
[----:B-----5:R-:W-:-:S05]  /*4390*/  PRMT R137, R127, 0x8880, RZ ;  /* 0x000088807f897816 */ /* 0x020fca00000000ff */
[----:B------:R-:W-:-:S07]  /*43a0*/  IMAD R137, R137, R124, RZ ;  /* 0x0000007c89897224 */ /* 0x000fce00078e02ff */
.L_x_152:
[----:B------:R-:W-:Y:S05]  /*43b0*/  BSYNC B1 ;  /* 0x0000000000017941 */ /* 0x000fea0003800000 */
.L_x_151:
[----:B0-----:R-:W-:Y:S01]  /*43c0*/  @!P5 IMAD R3, R36, R122, R137 ;  /* 0x0000007a2403d224 */ /* 0x001fe200078e0289 */
[----:B------:R-:W-:Y:S04]  /*43d0*/  BSSY B1, `(.L_x_153) ;  /* 0x0000006000017945 */ /* 0x000fe80003800000 */
[----:B------:R0:W-:Y:S01]  /*43e0*/  @!P5 STG.E.U8 desc[UR36][R4.64+0x18], R3 ;  /* 0x000018030400d986 */ /* 0x0001e2000c101124 */
[----:B------:R-:W-:Y:S05]  /*43f0*/  @P1 BRA `(.L_x_154) ;  /* 0x00000000000c1947 */ /* 0x000fea0003800000 */
[----:B------:R-:W5:Y:S02]  /*4400*/  LDG.E.U8 R127, desc[UR36][R12.64+0x19] ;  /* 0x000019240c7f7981 */ /* 0x000f64000c1e1100 */
[----:B-----5:R-:W-:-:S05]  /*4410*/  PRMT R137, R127, 0x8880, RZ ;  /* 0x000088807f897816 */ /* 0x020fca00000000ff */
[----:B------:R-:W-:-:S07]  /*4420*/  IMAD R137, R137, R124, RZ ;  /* 0x0000007c89897224 */ /* 0x000fce00078e02ff */
.L_x_154:
[----:B------:R-:W-:Y:S05]  /*4430*/  BSYNC B1 ;  /* 0x0000000000017941 */ /* 0x000fea0003800000 */
.L_x_153:
        /* <DEDUP_REMOVED lines=11> */
.L_x_156:
[----:B------:R-:W-:Y:S05]  /*44f0*/  BSYNC B1 ;  /* 0x0000000000017941 */ /* 0x000fea0003800000 */
.L_x_155:
[----:B0-----:R-:W-:Y:S01]  /*4500*/  @!P4 IMAD R3, R38, R122, R137 ;  /* 0x0000007a2603c224 */ /* 0x001fe200078e0289 */
[----:B------:R-:W-:Y:S04]  /*4510*/  BSSY B1, `(.L_x_157) ;  /* 0x0000006000017945 */ /* 0x000fe80003800000 */
[----:B------:R0:W-:Y:S01]  /*4520*/  @!P4 STG.E.U8 desc[UR36][R8.64+0x18], R3 ;  /* 0x000018030800c986 */ /* 0x0001e2000c101124 */
[----:B------:R-:W-:Y:S05]  /*4530*/  @P3 BRA `(.L_x_158) ;  /* 0x00000000000c3947 */ /* 0x000fea0003800000 */
[----:B------:R-:W5:Y:S02]  /*4540*/  LDG.E.U8 R127, desc[UR36][R10.64+0x19] ;  /* 0x000019240a7f7981 */ /* 0x000f64000c1e1100 */
[----:B-----5:R-:W-:-:S05]  /*4550*/  PRMT R137, R127, 0x8880, RZ ;  /* 0x000088807f897816 */ /* 0x020fca00000000ff */
[----:B------:R-:W-:-:S07]  /*4560*/  IMAD R137, R137, R124, RZ ;  /* 0x0000007c89897224 */ /* 0x000fce00078e02ff */
.L_x_158:
[----:B------:R-:W-:Y:S05]  /*4570*/  BSYNC B1 ;  /* 0x0000000000017941 */ /* 0x000fea0003800000 */
.L_x_157:
[----:B------:R-:W-:Y:S01]  /*4580*/  @!P3 IMAD R39, R39, R122, R137 ;  /* 0x0000007a2727b224 */ /* 0x000fe200078e0289 */
[----:B------:R-:W-:Y:S04]  /*4590*/  BSSY B1, `(.L_x_159) ;  /* 0x0000006000017945 */ /* 0x000fe80003800000 */
[----:B------:R0:W-:Y:S01]  /*45a0*/  @!P3 STG.E.U8 desc[UR36][R8.64+0x19], R39 ;  /* 0x000019270800b986 */ /* 0x0001e2000c101124 */
[----:B------:R-:W-:Y:S05]  /*45b0*/  @P5 BRA `(.L_x_160) ;  /* 0x00000000000c5947 */ /* 0x000fea0003800000 */
[----:B------:R-:W5:Y:S02]  /*45c0*/  LDG.E.U8 R127, desc[UR36][R12.64+0x20] ;  /* 0x000020240c7f7981 */ /* 0x000f64000c1e1100 */
[----:B-----5:R-:W-:-:S05]  /*45d0*/  PRMT R137, R127, 0x8880, RZ ;  /* 0x000088807f897816 */ /* 0x020fca00000000ff */
[----:B------:R-:W-:-:S07]  /*45e0*/  IMAD R137, R137, R124, RZ ;  /* 0x0000007c89897224 */ /* 0x000fce00078e02ff */
.L_x_160:
[----:B------:R-:W-:Y:S05]  /*45f0*/  BSYNC B1 ;  /* 0x0000000000017941 */ /* 0x000fea0003800000 */
.L_x_159:
[----:B0-----:R-:W-:Y:S01]  /*4600*/  @!P5 IMAD R3, R40, R122, R137 ;  /* 0x0000007a2803d224 */ /* 0x001fe200078e0289 */
[----:B------:R-:W-:Y:S04]  /*4610*/  BSSY B1, `(.L_x_161) ;  /* 0x0000006000017945 */ /* 0x000fe80003800000 */
[----:B------:R0:W-:Y:S01]  /*4620*/  @!P5 STG.E.U8 desc[UR36][R4.64+0x20], R3 ;  /* 0x000020030400d986 */ /* 0x0001e2000c101124 */
[----:B------:R-:W-:Y:S05]  /*4630*/  @P1 BRA `(.L_x_162) ;  /* 0x00000000000c1947 */ /* 0x000fea0003800000 */
[----:B------:R-:W5:Y:S02]  /*4640*/  LDG.E.U8 R127, desc[UR36][R12.64+0x21] ;  /* 0x000021240c7f7981 */ /* 0x000f64000c1e1100 */
[----:B-----5:R-:W-:-:S05]  /*4650*/  PRMT R137, R127, 0x8880, RZ ;  /* 0x000088807f897816 */ /* 0x020fca00000000ff */
[----:B------:R-:W-:-:S07]  /*4660*/  IMAD R137, R137, R124, RZ ;  /* 0x0000007c89897224 */ /* 0x000fce00078e02ff */
.L_x_162:
[----:B------:R-:W-:Y:S05]  /*4670*/  BSYNC B1 ;  /* 0x0000000000017941 */ /* 0x000fea0003800000 */
.L_x_161:
        /* <DEDUP_REMOVED lines=11> */
.L_x_164:
[----:B------:R-:W-:Y:S05]  /*4730*/  BSYNC B1 ;  /* 0x0000000000017941 */ /* 0x000fea0003800000 */
.L_x_163:
[----:B0-----:R-:W-:Y:S01]  /*4740*/  @!P4 IMAD R3, R42, R122, R137 ;  /* 0x0000007a2a03c224 */ /* 0x001fe200078e0289 */
[----:B------:R-:W-:Y:S04]  /*4750*/  BSSY B1, `(.L_x_165) ;  /* 0x0000006000017945 */ /* 0x000fe80003800000 */
[----:B------:R0:W-:Y:S01]  /*4760*/  @!P4 STG.E.U8 desc[UR36][R8.64+0x20], R3 ;  /* 0x000020030800c986 */ /* 0x0001e2000c101124 */
[----:B------:R-:W-:Y:S05]  /*4770*/  @P3 BRA `(.L_x_166) ;  /* 0x00000000000c3947 */ /* 0x000fea0003800000 */
[----:B------:R-:W5:Y:S02]  /*4780*/  LDG.E.U8 R127, desc[UR36][R10.64+0x21] ;  /* 0x000021240a7f7981 */ /* 0x000f64000c1e1100 */
[----:B-----5:R-:W-:-:S05]  /*4790*/  PRMT R137, R127, 0x8880, RZ ;  /* 0x000088807f897816 */ /* 0x020fca00000000ff */
[----:B------:R-:W-:-:S07]  /*47a0*/  IMAD R137, R137, R124, RZ ;  /* 0x0000007c89897224 */ /* 0x000fce00078e02ff */
.L_x_166:
[----:B------:R-:W-:Y:S05]  /*47b0*/  BSYNC B1 ;  /* 0x0000000000017941 */ /* 0x000fea0003800000 */
.L_x_165:
[----:B------:R-:W-:Y:S01]  /*47c0*/  @!P3 IMAD R43, R43, R122, R137 ;  /* 0x0000007a2b2bb224 */ /* 0x000fe200078e0289 */
[----:B------:R-:W-:Y:S04]  /*47d0*/  BSSY B1, `(.L_x_167) ;  /* 0x0000006000017945 */ /* 0x000fe80003800000 */
[----:B------:R0:W-:Y:S01]  /*47e0*/  @!P3 STG.E.U8 desc[UR36][R8.64+0x21], R43 ;  /* 0x0000212b0800b986 */ /* 0x0001e2000c101124 */
[----:B------:R-:W-:Y:S05]  /*47f0*/  @P5 BRA `(.L_x_168) ;  /* 0x00000000000c5947 */ /* 0x000fea0003800000 */
[----:B------:R-:W5:Y:S02]  /*4800*/  LDG.E.U8 R127, desc[UR36][R12.64+0x28] ;  /* 0x000028240c7f7981 */ /* 0x000f64000c1e1100 */
[----:B-----5:R-:W-:-:S05]  /*4810*/  PRMT R137, R127, 0x8880, RZ ;  /* 0x000088807f897816 */ /* 0x020fca00000000ff */
[----:B------:R-:W-:-:S07]  /*4820*/  IMAD R137, R137, R124, RZ ;  /* 0x0000007c89897224 */ /* 0x000fce00078e02ff */
.L_x_168:
[----:B------:R-:W-:Y:S05]  /*4830*/  BSYNC B1 ;  /* 0x0000000000017941 */ /* 0x000fea0003800000 */
.L_x_167:
[----:B0-----:R-:W-:Y:S01]  /*4840*/  @!P5 IMAD R3, R44, R122, R137 ;  /* 0x0000007a2c03d224 */ /* 0x001fe200078e0289 */
[----:B------:R-:W-:Y:S04]  /*4850*/  BSSY B1, `(.L_x_169) ;  /* 0x0000006000017945 */ /* 0x000fe80003800000 */
[----:B------:R0:W-:Y:S01]  /*4860*/  @!P5 STG.E.U8 desc[UR36][R4.64+0x28], R3 ;  /* 0x000028030400d986 */ /* 0x0001e2000c101124 */
[----:B------:R-:W-:Y:S05]  /*4870*/  @P1 BRA `(.L_x_170) ;  /* 0x00000000000c1947 */ /* 0x000fea0003800000 */
[----:B------:R-:W5:Y:S02]  /*4880*/  LDG.E.U8 R127, desc[UR36][R12.64+0x29] ;  /* 0x000029240c7f7981 */ /* 0x000f64000c1e1100 */
[----:B-----5:R-:W-:-:S05]  /*4890*/  PRMT R137, R127, 0x8880, RZ ;  /* 0x000088807f897816 */ /* 0x020fca00000000ff */
[----:B------:R-:W-:-:S07]  /*48a0*/  IMAD R137, R137, R124, RZ ;  /* 0x0000007c89897224 */ /* 0x000fce00078e02ff */
.L_x_170:
[----:B------:R-:W-:Y:S05]  /*48b0*/  BSYNC B1 ;  /* 0x0000000000017941 */ /* 0x000fea0003800000 */
.L_x_169:
        /* <DEDUP_REMOVED lines=11> */
.L_x_172:
[----:B------:R-:W-:Y:S05]  /*4970*/  BSYNC B1 ;  /* 0x0000000000017941 */ /* 0x000fea0003800000 */
.L_x_171:
[----:B0-----:R-:W-:Y:S01]  /*4980*/  @!P4 IMAD R3, R46, R122, R137 ;  /* 0x0000007a2e03c224 */ /* 0x001fe200078e0289 */
[----:B------:R-:W-:Y:S04]  /*4990*/  BSSY B1, `(.L_x_173) ;  /* 0x0000006000017945 */ /* 0x000fe80003800000 */
[----:B------:R0:W-:Y:S01]  /*49a0*/  @!P4 STG.E.U8 desc[UR36][R8.64+0x28], R3 ;  /* 0x000028030800c986 */ /* 0x0001e2000c101124 */
[----:B------:R-:W-:Y:S05]  /*49b0*/  @P3 BRA `(.L_x_174) ;  /* 0x00000000000c3947 */ /* 0x000fea0003800000 */
[----:B------:R-:W5:Y:S02]  /*49c0*/  LDG.E.U8 R127, desc[UR36][R10.64+0x29] ;  /* 0x000029240a7f7981 */ /* 0x000f64000c1e1100 */
[----:B-----5:R-:W-:-:S05]  /*49d0*/  PRMT R137, R127, 0x8880, RZ ;  /* 0x000088807f897816 */ /* 0x020fca00000000ff */
[----:B------:R-:W-:-:S07]  /*49e0*/  IMAD R137, R137, R124, RZ ;  /* 0x0000007c89897224 */ /* 0x000fce00078e02ff */
.L_x_174:
[----:B------:R-:W-:Y:S05]  /*49f0*/  BSYNC B1 ;  /* 0x0000000000017941 */ /* 0x000fea0003800000 */
.L_x_173:
[----:B------:R-:W-:Y:S01]  /*4a00*/  @!P3 IMAD R47, R47, R122, R137 ;  /* 0x0000007a2f2fb224 */ /* 0x000fe200078e0289 */
[----:B------:R-:W-:Y:S04]  /*4a10*/  BSSY B1, `(.L_x_175) ;  /* 0x0000006000017945 */ /* 0x000fe80003800000 */
[----:B------:R0:W-:Y:S01]  /*4a20*/  @!P3 STG.E.U8 desc[UR36][R8.64+0x29], R47 ;  /* 0x0000292f0800b986 */ /* 0x0001e2000c101124 */
[----:B------:R-:W-:Y:S05]  /*4a30*/  @P5 BRA `(.L_x_176) ;  /* 0x00000000000c5947 */ /* 0x000fea0003800000 */
[----:B------:R-:W5:Y:S02]  /*4a40*/  LDG.E.U8 R127, desc[UR36][R12.64+0x30] ;  /* 0x000030240c7f7981 */ /* 0x000f64000c1e1100 */
[----:B-----5:R-:W-:-:S05]  /*4a50*/  PRMT R137, R127, 0x8880, RZ ;  /* 0x000088807f897816 */ /* 0x020fca00000000ff */
[----:B------:R-:W-:-:S07]  /*4a60*/  IMAD R137, R137, R124, RZ ;  /* 0x0000007c89897224 */ /* 0x000fce00078e02ff */
.L_x_176:
[----:B------:R-:W-:Y:S05]  /*4a70*/  BSYNC B1 ;  /* 0x0000000000017941 */ /* 0x000fea0003800000 */
.L_x_175:
[----:B0-----:R-:W-:Y:S01]  /*4a80*/  @!P5 IMAD R3, R48, R122, R137 ;  /* 0x0000007a3003d224 */ /* 0x001fe200078e0289 */
[----:B------:R-:W-:Y:S04]  /*4a90*/  BSSY B1, `(.L_x_177) ;  /* 0x0000006000017945 */ /* 0x000fe80003800000 */
[----:B------:R0:W-:Y:S01]  /*4aa0*/  @!P5 STG.E.U8 desc[UR36][R4.64+0x30], R3 ;  /* 0x000030030400d986 */ /* 0x0001e2000c101124 */
[----:B------:R-:W-:Y:S05]  /*4ab0*/  @P1 BRA `(.L_x_178) ;  /* 0x00000000000c1947 */ /* 0x000fea0003800000 */
[----:B------:R-:W5:Y:S02]  /*4ac0*/  LDG.E.U8 R127, desc[UR36][R12.64+0x31] ;  /* 0x000031240c7f7981 */ /* 0x000f64000c1e1100 */
[----:B-----5:R-:W-:-:S05]  /*4ad0*/  PRMT R137, R127, 0x8880, RZ ;  /* 0x000088807f897816 */ /* 0x020fca00000000ff */
[----:B------:R-:W-:-:S07]  /*4ae0*/  IMAD R137, R137, R124, RZ ;  /* 0x0000007c89897224 */ /* 0x000fce00078e02ff */
.L_x_178:
[----:B------:R-:W-:Y:S05]  /*4af0*/  BSYNC B1 ;  /* 0x0000000000017941 */ /* 0x000fea0003800000 */
.L_x_177:
        /* <DEDUP_REMOVED lines=11> */
.L_x_180:
[----:B------:R-:W-:Y:S05]  /*4bb0*/  BSYNC B1 ;  /* 0x0000000000017941 */ /* 0x000fea0003800000 */
.L_x_179:
[----:B0-----:R-:W-:Y:S01]  /*4bc0*/  @!P4 IMAD R3, R50, R122, R137 ;  /* 0x0000007a3203c224 */ /* 0x001fe200078e0289 */
[----:B------:R-:W-:Y:S04]  /*4bd0*/  BSSY B1, `(.L_x_181) ;  /* 0x0000006000017945 */ /* 0x000fe80003800000 */
[----:B------:R0:W-:Y:S01]  /*4be0*/  @!P4 STG.E.U8 desc[UR36][R8.64+0x30], R3 ;  /* 0x000030030800c986 */ /* 0x0001e2000c101124 */
[----:B------:R-:W-:Y:S05]  /*4bf0*/  @P3 BRA `(.L_x_182) ;  /* 0x00000000000c3947 */ /* 0x000fea0003800000 */
[----:B------:R-:W5:Y:S02]  /*4c00*/  LDG.E.U8 R127, desc[UR36][R10.64+0x31] ;  /* 0x000031240a7f7981 */ /* 0x000f64000c1e1100 */
[----:B-----5:R-:W-:-:S05]  /*4c10*/  PRMT R137, R127, 0x8880, RZ ;  /* 0x000088807f897816 */ /* 0x020fca00000000ff */
[----:B------:R-:W-:-:S07]  /*4c20*/  IMAD R137, R137, R124, RZ ;  /* 0x0000007c89897224 */ /* 0x000fce00078e02ff */
.L_x_182:
[----:B------:R-:W-:Y:S05]  /*4c30*/  BSYNC B1 ;  /* 0x0000000000017941 */ /* 0x000fea0003800000 */
.L_x_181:
[----:B------:R-:W-:Y:S01]  /*4c40*/  @!P3 IMAD R51, R51, R122, R137 ;  /* 0x0000007a3333b224 */ /* 0x000fe200078e0289 */
[----:B------:R-:W-:Y:S04]  /*4c50*/  BSSY B1, `(.L_x_183) ;  /* 0x0000006000017945 */ /* 0x000fe80003800000 */
[----:B------:R0:W-:Y:S01]  /*4c60*/  @!P3 STG.E.U8 desc[UR36][R8.64+0x31], R51 ;  /* 0x000031330800b986 */ /* 0x0001e2000c101124 */
[----:B------:R-:W-:Y:S05]  /*4c70*/  @P5 BRA `(.L_x_184) ;  /* 0x00000000000c5947 */ /* 0x000fea0003800000 */
[----:B------:R-:W5:Y:S02]  /*4c80*/  LDG.E.U8 R127, desc[UR36][R12.64+0x38] ;  /* 0x000038240c7f7981 */ /* 0x000f64000c1e1100 */
[----:B-----5:R-:W-:-:S05]  /*4c90*/  PRMT R137, R127, 0x8880, RZ ;  /* 0x000088807f897816 */ /* 0x020fca00000000ff */
[----:B------:R-:W-:-:S07]  /*4ca0*/  IMAD R137, R137, R124, RZ ;  /* 0x0000007c89897224 */ /* 0x000fce00078e02ff */
.L_x_184:
[----:B------:R-:W-:Y:S05]  /*4cb0*/  BSYNC B1 ;  /* 0x0000000000017941 */ /* 0x000fea0003800000 */
.L_x_183:
[----:B0-----:R-:W-:Y:S01]  /*4cc0*/  @!P5 IMAD R3, R52, R122, R137 ;  /* 0x0000007a3403d224 */ /* 0x001fe200078e0289 */
[----:B------:R-:W-:Y:S04]  /*4cd0*/  BSSY B1, `(.L_x_185) ;  /* 0x0000006000017945 */ /* 0x000fe80003800000 */
[----:B------:R0:W-:Y:S01]  /*4ce0*/  @!P5 STG.E.U8 desc[UR36][R4.64+0x38], R3 ;  /* 0x000038030400d986 */ /* 0x0001e2000c101124 */
[----:B------:R-:W-:Y:S05]  /*4cf0*/  @P1 BRA `(.L_x_186) ;  /* 0x00000000000c1947 */ /* 0x000fea0003800000 */
[----:B------:R-:W5:Y:S02]  /*4d00*/  LDG.E.U8 R127, desc[UR36][R12.64+0x39] ;  /* 0x000039240c7f7981 */ /* 0x000f64000c1e1100 */
[----:B-----5:R-:W-:-:S05]  /*4d10*/  PRMT R137, R127, 0x8880, RZ ;  /* 0x000088807f897816 */ /* 0x020fca00000000ff */
[----:B------:R-:W-:-:S07]  /*4d20*/  IMAD R137, R137, R124, RZ ;  /* 0x0000007c89897224 */ /* 0x000fce00078e02ff */
.L_x_186:
[----:B------:R-:W-:Y:S05]  /*4d30*/  BSYNC B1 ;  /* 0x0000000000017941 */ /* 0x000fea0003800000 */
.L_x_185:
        /* <DEDUP_REMOVED lines=11> */
.L_x_188:
[----:B------:R-:W-:Y:S05]  /*4df0*/  BSYNC B1 ;  /* 0x0000000000017941 */ /* 0x000fea0003800000 */
.L_x_187:
[----:B0-----:R-:W-:Y:S01]  /*4e00*/  @!P4 IMAD R3, R54, R122, R137 ;  /* 0x0000007a3603c224 */ /* 0x001fe200078e0289 */
[----:B------:R-:W-:Y:S04]  /*4e10*/  BSSY B1, `(.L_x_189) ;  /* 0x0000006000017945 */ /* 0x000fe80003800000 */
[----:B------:R0:W-:Y:S01]  /*4e20*/  @!P4 STG.E.U8 desc[UR36][R8.64+0x38], R3 ;  /* 0x000038030800c986 */ /* 0x0001e2000c101124 */
[----:B------:R-:W-:Y:S05]  /*4e30*/  @P3 BRA `(.L_x_190) ;  /* 0x00000000000c3947 */ /* 0x000fea0003800000 */
[----:B------:R-:W5:Y:S02]  /*4e40*/  LDG.E.U8 R127, desc[UR36][R10.64+0x39] ;  /* 0x000039240a7f7981 */ /* 0x000f64000c1e1100 */
[----:B-----5:R-:W-:-:S05]  /*4e50*/  PRMT R137, R127, 0x8880, RZ ;  /* 0x000088807f897816 */ /* 0x020fca00000000ff */
[----:B------:R-:W-:-:S07]  /*4e60*/  IMAD R137, R137, R124, RZ ;  /* 0x0000007c89897224 */ /* 0x000fce00078e02ff */
.L_x_190:
[----:B------:R-:W-:Y:S05]  /*4e70*/  BSYNC B1 ;  /* 0x0000000000017941 */ /* 0x000fea0003800000 */
.L_x_189:
[----:B------:R-:W-:Y:S01]  /*4e80*/  @!P3 IMAD R55, R55, R122, R137 ;  /* 0x0000007a3737b224 */ /* 0x000fe200078e0289 */
[----:B------:R-:W-:Y:S04]  /*4e90*/  BSSY B1, `(.L_x_191) ;  /* 0x0000006000017945 */ /* 0x000fe80003800000 */
[----:B------:R0:W-:Y:S01]  /*4ea0*/  @!P3 STG.E.U8 desc[UR36][R8.64+0x39], R55 ;  /* 0x000039370800b986 */ /* 0x0001e2000c101124 */
[----:B------:R-:W-:Y:S05]  /*4eb0*/  @P5 BRA `(.L_x_192) ;  /* 0x00000000000c5947 */ /* 0x000fea0003800000 */
[----:B------:R-:W5:Y:S02]  /*4ec0*/  LDG.E.U8 R127, desc[UR36][R12.64+0x40] ;  /* 0x000040240c7f7981 */ /* 0x000f64000c1e1100 */
[----:B-----5:R-:W-:-:S05]  /*4ed0*/  PRMT R137, R127, 0x8880, RZ ;  /* 0x000088807f897816 */ /* 0x020fca00000000ff */
[----:B------:R-:W-:-:S07]  /*4ee0*/  IMAD R137, R137, R124, RZ ;  /* 0x0000007c89897224 */ /* 0x000fce00078e02ff */
.L_x_192:
[----:B------:R-:W-:Y:S05]  /*4ef0*/  BSYNC B1 ;  /* 0x0000000000017941 */ /* 0x000fea0003800000 */
.L_x_191:
[----:B0-----:R-:W-:Y:S01]  /*4f00*/  @!P5 IMAD R3, R56, R122, R137 ;  /* 0x0000007a3803d224 */ /* 0x001fe200078e0289 */
[----:B------:R-:W-:Y:S04]  /*4f10*/  BSSY B1, `(.L_x_193) ;  /* 0x0000006000017945 */ /* 0x000fe80003800000 */
[----:B------:R0:W-:Y:S01]  /*4f20*/  @!P5 STG.E.U8 desc[UR36][R4.64+0x40], R3 ;  /* 0x000040030400d986 */ /* 0x0001e2000c101124 */
[----:B------:R-:W-:Y:S05]  /*4f30*/  @P1 BRA `(.L_x_194) ;  /* 0x00000000000c1947 */ /* 0x000fea0003800000 */
[----:B------:R-:W5:Y:S02]  /*4f40*/  LDG.E.U8 R127, desc[UR36][R12.64+0x41] ;  /* 0x000041240c7f7981 */ /* 0x000f64000c1e1100 */
[----:B-----5:R-:W-:-:S05]  /*4f50*/  PRMT R137, R127, 0x8880, RZ ;  /* 0x000088807f897816 */ /* 0x020fca00000000ff */
[----:B------:R-:W-:-:S07]  /*4f60*/  IMAD R137, R137, R124, RZ ;  /* 0x0000007c89897224 */ /* 0x000fce00078e02ff */
.L_x_194:
[----:B------:R-:W-:Y:S05]  /*4f70*/  BSYNC B1 ;  /* 0x0000000000017941 */ /* 0x000fea0003800000 */
.L_x_193:
        /* <DEDUP_REMOVED lines=11> */
.L_x_196:
[----:B------:R-:W-:Y:S05]  /*5030*/  BSYNC B1 ;  /* 0x0000000000017941 */ /* 0x000fea0003800000 */
.L_x_195:
[----:B0-----:R-:W-:Y:S01]  /*5040*/  @!P4 IMAD R3, R58, R122, R137 ;  /* 0x0000007a3a03c224 */ /* 0x001fe200078e0289 */
[----:B------:R-:W-:Y:S04]  /*5050*/  BSSY B1, `(.L_x_197) ;  /* 0x0000006000017945 */ /* 0x000fe80003800000 */
[----:B------:R0:W-:Y:S01]  /*5060*/  @!P4 STG.E.U8 desc[UR36][R8.64+0x40], R3 ;  /* 0x000040030800c986 */ /* 0x0001e2000c101124 */
[----:B------:R-:W-:Y:S05]  /*5070*/  @P3 BRA `(.L_x_198) ;  /* 0x00000000000c3947 */ /* 0x000fea0003800000 */
[----:B------:R-:W5:Y:S02]  /*5080*/  LDG.E.U8 R127, desc[UR36][R10.64+0x41] ;  /* 0x000041240a7f7981 */ /* 0x000f64000c1e1100 */
[----:B-----5:R-:W-:-:S05]  /*5090*/  PRMT R137, R127, 0x8880, RZ ;  /* 0x000088807f897816 */ /* 0x020fca00000000ff */
[----:B------:R-:W-:-:S07]  /*50a0*/  IMAD R137, R137, R124, RZ ;  /* 0x0000007c89897224 */ /* 0x000fce00078e02ff */
.L_x_198:
[----:B------:R-:W-:Y:S05]  /*50b0*/  BSYNC B1 ;  /* 0x0000000000017941 */ /* 0x000fea0003800000 */
.L_x_197:
[----:B------:R-:W-:Y:S01]  /*50c0*/  @!P3 IMAD R59, R59, R122, R137 ;  /* 0x0000007a3b3bb224 */ /* 0x000fe200078e0289 */
[----:B------:R-:W-:Y:S04]  /*50d0*/  BSSY B1, `(.L_x_199) ;  /* 0x0000006000017945 */ /* 0x000fe80003800000 */
[----:B------:R0:W-:Y:S01]  /*50e0*/  @!P3 STG.E.U8 desc[UR36][R8.64+0x41], R59 ;  /* 0x0000413b0800b986 */ /* 0x0001e2000c101124 */
[----:B------:R-:W-:Y:S05]  /*50f0*/  @P5 BRA `(.L_x_200) ;  /* 0x00000000000c5947 */ /* 0x000fea0003800000 */
[----:B------:R-:W5:Y:S02]  /*5100*/  LDG.E.U8 R127, desc[UR36][R12.64+0x48] ;  /* 0x000048240c7f7981 */ /* 0x000f64000c1e1100 */
[----:B-----5:R-:W-:-:S05]  /*5110*/  PRMT R137, R127, 0x8880, RZ ;  /* 0x000088807f897816 */ /* 0x020fca00000000ff */
[----:B------:R-:W-:-:S07]  /*5120*/  IMAD R137, R137, R124, RZ ;  /* 0x0000007c89897224 */ /* 0x000fce00078e02ff */
.L_x_200:
[----:B------:R-:W-:Y:S05]  /*5130*/  BSYNC B1 ;  /* 0x0000000000017941 */ /* 0x000fea0003800000 */
.L_x_199:
[----:B0-----:R-:W-:Y:S01]  /*5140*/  @!P5 IMAD R3, R60, R122, R137 ;  /* 0x0000007a3c03d224 */ /* 0x001fe200078e0289 */
[----:B------:R-:W-:Y:S04]  /*5150*/  BSSY B1, `(.L_x_201) ;  /* 0x0000006000017945 */ /* 0x000fe80003800000 */
[----:B------:R0:W-:Y:S01]  /*5160*/  @!P5 STG.E.U8 desc[UR36][R4.64+0x48], R3 ;  /* 0x000048030400d986 */ /* 0x0001e2000c101124 */
[----:B------:R-:W-:Y:S05]  /*5170*/  @P1 BRA `(.L_x_202) ;  /* 0x00000000000c1947 */ /* 0x000fea0003800000 */
[----:B------:R-:W5:Y:S02]  /*5180*/  LDG.E.U8 R127, desc[UR36][R12.64+0x49] ;  /* 0x000049240c7f7981 */ /* 0x000f64000c1e1100 */
[----:B-----5:R-:W-:-:S05]  /*5190*/  PRMT R137, R127, 0x8880, RZ ;  /* 0x000088807f897816 */ /* 0x020fca00000000ff */
[----:B------:R-:W-:-:S07]  /*51a0*/  IMAD R137, R137, R124, RZ ;  /* 0x0000007c89897224 */ /* 0x000fce00078e02ff */
.L_x_202:
[----:B------:R-:W-:Y:S05]  /*51b0*/  BSYNC B1 ;  /* 0x0000000000017941 */ /* 0x000fea0003800000 */
.L_x_201:
        /* <DEDUP_REMOVED lines=11> */
.L_x_204:
[----:B------:R-:W-:Y:S05]  /*5270*/  BSYNC B1 ;  /* 0x0000000000017941 */ /* 0x000fea0003800000 */
.L_x_203:
[----:B0-----:R-:W-:Y:S01]  /*5280*/  @!P4 IMAD R3, R62, R122, R137 ;  /* 0x0000007a3e03c224 */ /* 0x001fe200078e0289 */
[----:B------:R-:W-:Y:S04]  /*5290*/  BSSY B1, `(.L_x_205) ;  /* 0x0000006000017945 */ /* 0x000fe80003800000 */
[----:B------:R0:W-:Y:S01]  /*52a0*/  @!P4 STG.E.U8 desc[UR36][R8.64+0x48], R3 ;  /* 0x000048030800c986 */ /* 0x0001e2000c101124 */
[----:B------:R-:W-:Y:S05]  /*52b0*/  @P3 BRA `(.L_x_206) ;  /* 0x00000000000c3947 */ /* 0x000fea0003800000 */
[----:B------:R-:W5:Y:S02]  /*52c0*/  LDG.E.U8 R127, desc[UR36][R10.64+0x49] ;  /* 0x000049240a7f7981 */ /* 0x000f64000c1e1100 */
[----:B-----5:R-:W-:-:S05]  /*52d0*/  PRMT R137, R127, 0x8880, RZ ;  /* 0x000088807f897816 */ /* 0x020fca00000000ff */
[----:B------:R-:W-:-:S07]  /*52e0*/  IMAD R137, R137, R124, RZ ;  /* 0x0000007c89897224 */ /* 0x000fce00078e02ff */
.L_x_206:
[----:B------:R-:W-:Y:S05]  /*52f0*/  BSYNC B1 ;  /* 0x0000000000017941 */ /* 0x000fea0003800000 */
.L_x_205:
[----:B------:R-:W-:Y:S01]  /*5300*/  @!P3 IMAD R63, R63, R122, R137 ;  /* 0x0000007a3f3fb224 */ /* 0x000fe200078e0289 */
[----:B------:R-:W-:Y:S04]  /*5310*/  BSSY B1, `(.L_x_207) ;  /* 0x0000006000017945 */ /* 0x000fe80003800000 */
[----:B------:R0:W-:Y:S01]  /*5320*/  @!P3 STG.E.U8 desc[UR36][R8.64+0x49], R63 ;  /* 0x0000493f0800b986 */ /* 0x0001e2000c101124 */
[----:B------:R-:W-:Y:S05]  /*5330*/  @P5 BRA `(.L_x_208) ;  /* 0x00000000000c5947 */ /* 0x000fea0003800000 */
[----:B------:R-:W5:Y:S02]  /*5340*/  LDG.E.U8 R127, desc[UR36][R12.64+0x50] ;  /* 0x000050240c7f7981 */ /* 0x000f64000c1e1100 */
[----:B-----5:R-:W-:-:S05]  /*5350*/  PRMT R137, R127, 0x8880, RZ ;  /* 0x000088807f897816 */ /* 0x020fca00000000ff */
[----:B------:R-:W-:-:S07]  /*5360*/  IMAD R137, R137, R124, RZ ;  /* 0x0000007c89897224 */ /* 0x000fce00078e02ff */
.L_x_208:
[----:B------:R-:W-:Y:S05]  /*5370*/  BSYNC B1 ;  /* 0x0000000000017941 */ /* 0x000fea0003800000 */
.L_x_207:
[----:B0-----:R-:W-:Y:S01]  /*5380*/  @!P5 IMAD R3, R64, R122, R137 ;  /* 0x0000007a4003d224 */ /* 0x001fe200078e0289 */
[----:B------:R-:W-:Y:S04]  /*5390*/  BSSY B1, `(.L_x_209) ;  /* 0x0000006000017945 */ /* 0x000fe80003800000 */
[----:B------:R0:W-:Y:S01]  /*53a0*/  @!P5 STG.E.U8 desc[UR36][R4.64+0x50], R3 ;  /* 0x000050030400d986 */ /* 0x0001e2000c101124 */
[----:B------:R-:W-:Y:S05]  /*53b0*/  @P1 BRA `(.L_x_210) ;  /* 0x00000000000c1947 */ /* 0x000fea0003800000 */
[----:B------:R-:W5:Y:S02]  /*53c0*/  LDG.E.U8 R127, desc[UR36][R12.64+0x51] ;  /* 0x000051240c7f7981 */ /* 0x000f64000c1e1100 */
[----:B-----5:R-:W-:-:S05]  /*53d0*/  PRMT R137, R127, 0x8880, RZ ;  /* 0x000088807f897816 */ /* 0x020fca00000000ff */
[----:B------:R-:W-:-:S07]  /*53e0*/  IMAD R137, R137, R124, RZ ;  /* 0x0000007c89897224 */ /* 0x000fce00078e02ff */
.L_x_210:
[----:B------:R-:W-:Y:S05]  /*53f0*/  BSYNC B1 ;  /* 0x0000000000017941 */ /* 0x000fea0003800000 */
.L_x_209:
[----:B------:R-:W-:Y:S01]  /*5400*/  ISETP.LT.OR P4, PT, R123, 0x51, !P0 ;  /* 0x000000517b00780c */ /* 0x000fe20004781670 */
[----:B------:R-:W-:Y:S01]  /*5410*/  @!P1 IMAD R65, R65, R122, R137 ;  /* 0x0000007a41419224 */ /* 0x000fe200078e0289 */
[----:B------:R-:W-:Y:S01]  /*5420*/  BSSY B1, `(.L_x_211) ;  /* 0x000000a000017945 */ /* 0x000fe20003800000 */
[C---:B------:R-:W-:Y:S02]  /*5430*/  ISETP.LT.OR P3, PT, R123.reuse, 0x52, !P0 ;  /* 0x000000527b00780c */ /* 0x040fe40004761670 */
        /* <DEDUP_REMOVED lines=8> */
.L_x_212:
[----:B------:R-:W-:Y:S05]  /*54c0*/  BSYNC B1 ;  /* 0x0000000000017941 */ /* 0x000fea0003800000 */
.L_x_211:
[----:B0-----:R-:W-:Y:S01]  /*54d0*/  @!P4 IMAD R3, R66, R122, R137 ;  /* 0x0000007a4203c224 */ /* 0x001fe200078e0289 */
[----:B------:R-:W-:Y:S04]  /*54e0*/  BSSY B1, `(.L_x_213) ;  /* 0x0000006000017945 */ /* 0x000fe80003800000 */
[----:B------:R0:W-:Y:S01]  /*54f0*/  @!P4 STG.E.U8 desc[UR36][R8.64+0x50], R3 ;  /* 0x000050030800c986 */ /* 0x0001e2000c101124 */
[----:B------:R-:W-:Y:S05]  /*5500*/  @P3 BRA `(.L_x_214) ;  /* 0x00000000000c3947 */ /* 0x000fea0003800000 */
[----:B------:R-:W5:Y:S02]  /*5510*/  LDG.E.U8 R127, desc[UR36][R10.64+0x51] ;  /* 0x000051240a7f7981 */ /* 0x000f64000c1e1100 */
[----:B-----5:R-:W-:-:S05]  /*5520*/  PRMT R137, R127, 0x8880, RZ ;  /* 0x000088807f897816 */ /* 0x020fca00000000ff */
[----:B------:R-:W-:-:S07]  /*5530*/  IMAD R137, R137, R124, RZ ;  /* 0x0000007c89897224 */ /* 0x000fce00078e02ff */
.L_x_214:
[----:B------:R-:W-:Y:S05]  /*5540*/  BSYNC B1 ;  /* 0x0000000000017941 */ /* 0x000fea0003800000 */
.L_x_213:
[----:B------:R-:W-:Y:S01]  /*5550*/  @!P3 IMAD R67, R67, R122, R137 ;  /* 0x0000007a4343b224 */ /* 0x000fe200078e0289 */
[----:B------:R-:W-:Y:S04]  /*5560*/  BSSY B1, `(.L_x_215) ;  /* 0x0000006000017945 */ /* 0x000fe80003800000 */
[----:B------:R0:W-:Y:S01]  /*5570*/  @!P3 STG.E.U8 desc[UR36][R8.64+0x51], R67 ;  /* 0x000051430800b986 */ /* 0x0001e2000c101124 */
[----:B------:R-:W-:Y:S05]  /*5580*/  @P1 BRA `(.L_x_216) ;  /* 0x00000000000c1947 */ /* 0x000fea0003800000 */
[----:B------:R-:W5:Y:S02]  /*5590*/  LDG.E.U8 R127, desc[UR36][R12.64+0x58] ;  /* 0x000058240c7f7981 */ /* 0x000f64000c1e1100 */
[----:B-----5:R-:W-:-:S05]  /*55a0*/  PRMT R137, R127, 0x8880, RZ ;  /* 0x000088807f897816 */ /* 0x020fca00000000ff */
[----:B------:R-:W-:-:S07]  /*55b0*/  IMAD R137, R137, R124, RZ ;  /* 0x0000007c89897224 */ /* 0x000fce00078e02ff */
.L_x_216:
[----:B------:R-:W-:Y:S05]  /*55c0*/  BSYNC B1 ;  /* 0x0000000000017941 */ /* 0x000fea0003800000 */
.L_x_215:
[----:B0-----:R-:W-:Y:S01]  /*55d0*/  @!P1 IMAD R3, R68, R122, R137 ;  /* 0x0000007a44039224 */ /* 0x001fe200078e0289 */
[----:B------:R-:W-:Y:S04]  /*55e0*/  BSSY B1, `(.L_x_217) ;  /* 0x0000006000017945 */ /* 0x000fe80003800000 */
[----:B------:R0:W-:Y:S01]  /*55f0*/  @!P1 STG.E.U8 desc[UR36][R4.64+0x58], R3 ;  /* 0x0000580304009986 */ /* 0x0001e2000c101124 */
[----:B------:R-:W-:Y:S05]  /*5600*/  @P2 BRA `(.L_x_218) ;  /* 0x00000000000c2947 */ /* 0x000fea0003800000 */
[----:B------:R-:W5:Y:S02]  /*5610*/  LDG.E.U8 R127, desc[UR36][R12.64+0x59] ;  /* 0x000059240c7f7981 */ /* 0x000f64000c1e1100 */
[----:B-----5:R-:W-:-:S05]  /*5620*/  PRMT R137, R127, 0x8880, RZ ;  /* 0x000088807f897816 */ /* 0x020fca00000000ff */
[----:B------:R-:W-:-:S07]  /*5630*/  IMAD R137, R137, R124, RZ ;  /* 0x0000007c89897224 */ /* 0x000fce00078e02ff */
.L_x_218:
[----:B------:R-:W-:Y:S05]  /*5640*/  BSYNC B1 ;  /* 0x0000000000017941 */ /* 0x000fea0003800000 */
.L_x_217:
[----:B------:R-:W-:Y:S01]  /*5650*/  @!P2 IMAD R69, R69, R122, R137 ;  /* 0x0000007a4545a224 */ /* 0x000fe200078e0289 */
[----:B------:R-:W-:Y:S04]  /*5660*/  BSSY B1, `(.L_x_219) ;  /* 0x0000006000017945 */ /* 0x000fe80003800000 */
[----:B------:R0:W-:Y:S01]  /*5670*/  @!P2 STG.E.U8 desc[UR36][R4.64+0x59], R69 ;  /* 0x000059450400a986 */ /* 0x0001e2000c101124 */
[----:B------:R-:W-:Y:S05]  /*5680*/  @P5 BRA `(.L_x_220) ;  /* 0x00000000000c5947 */ /* 0x000fea0003800000 */
[----:B------:R-:W5:Y:S02]  /*5690*/  LDG.E.U8 R127, desc[UR36][R10.64+0x58] ;  /* 0x000058240a7f7981 */ /* 0x000f64000c1e1100 */
[----:B-----5:R-:W-:-:S05]  /*56a0*/  PRMT R137, R127, 0x8880, RZ ;  /* 0x000088807f897816 */ /* 0x020fca00000000ff */
[----:B------:R-:W-:-:S07]  /*56b0*/  IMAD R137, R137, R124, RZ ;  /* 0x0000007c89897224 */ /* 0x000fce00078e02ff */
.L_x_220:
[----:B------:R-:W-:Y:S05]  /*56c0*/  BSYNC B1 ;  /* 0x0000000000017941 */ /* 0x000fea0003800000 */
.L_x_219:
[----:B0-----:R-:W-:Y:S01]  /*56d0*/  @!P5 IMAD R3, R70, R122, R137 ;  /* 0x0000007a4603d224 */ /* 0x001fe200078e0289 */
[----:B------:R-:W-:Y:S01]  /*56e0*/  ISETP.LT.OR P0, PT, R123, 0x5a, !P0 ;  /* 0x0000005a7b00780c */ /* 0x000fe20004701670 */
[----:B------:R-:W-:Y:S03]  /*56f0*/  BSSY B1, `(.L_x_221) ;  /* 0x0000006000017945 */ /* 0x000fe60003800000 */
[----:B------:R0:W-:Y:S09]  /*5700*/  @!P5 STG.E.U8 desc[UR36][R8.64+0x58], R3 ;  /* 0x000058030800d986 */ /* 0x0001f2000c101124 */
[----:B------:R-:W-:Y:S05]  /*5710*/  @P0 BRA `(.L_x_222) ;  /* 0x00000000000c0947 */ /* 0x000fea0003800000 */
[----:B------:R-:W5:Y:S02]  /*5720*/  LDG.E.U8 R127, desc[UR36][R10.64+0x59] ;  /* 0x000059240a7f7981 */ /* 0x000f64000c1e1100 */
[----:B-----5:R-:W-:-:S05]  /*5730*/  PRMT R137, R127, 0x8880, RZ ;  /* 0x000088807f897816 */ /* 0x020fca00000000ff */
[----:B------:R-:W-:-:S07]  /*5740*/  IMAD R137, R137, R124, RZ ;  /* 0x0000007c89897224 */ /* 0x000fce00078e02ff */
.L_x_222:
[----:B------:R-:W-:Y:S05]  /*5750*/  BSYNC B1 ;  /* 0x0000000000017941 */ /* 0x000fea0003800000 */
.L_x_221:
[----:B------:R-:W-:Y:S01]  /*5760*/  IMAD R71, R71, R122, R137 ;  /* 0x0000007a47477224 */ /* 0x000fe200078e0289 */
[----:B------:R-:W-:Y:S06]  /*5770*/  @P0 BRA `(.L_x_223) ;  /* 0x0000001000980947 */ /* 0x000fec0003800000 */
[----:B------:R0:W-:Y:S01]  /*5780*/  STG.E.U8 desc[UR36][R8.64+0x59], R71 ;  /* 0x0000594708007986 */ /* 0x0001e2000c101124 */
[----:B------:R-:W-:Y:S05]  /*5790*/  BRA `(.L_x_223) ;  /* 0x0000001000907947 */ /* 0x000fea0003800000 */
.L_x_30:
[C---:B------:R-:W-:Y:S02]  /*57a0*/  ISETP.GE.AND P2, PT, R3.reuse, 0x1, PT ;  /* 0x000000010300780c */ /* 0x040fe40003f46270 */
[----:B------:R-:W-:Y:S02]  /*57b0*/  ISETP.GE.AND P1, PT, R3, 0x9, PT ;  /* 0x000000090300780c */ /* 0x000fe40003f26270 */
[C---:B------:R-:W-:Y:S02]  /*57c0*/  ISETP.LT.OR P3, PT, R123.reuse, 0x1, !P2 ;  /* 0x000000017b00780c */ /* 0x040fe40005761670 */
[C---:B------:R-:W-:Y:S02]  /*57d0*/  ISETP.LT.OR P5, PT, R123.reuse, 0x2, !P2 ;  /* 0x000000027b00780c */ /* 0x040fe400057a1670 */
[C---:B------:R-:W-:Y:S02]  /*57e0*/  ISETP.LT.OR P0, PT, R123.reuse, 0x1, !P1 ;  /* 0x000000017b00780c */ /* 0x040fe40004f01670 */
[----:B------:R-:W-:-:S07]  /*57f0*/  ISETP.LT.OR P4, PT, R123, 0x2, !P1 ;  /* 0x000000027b00780c */ /* 0x000fce0004f81670 */
[-C--:B------:R-:W-:Y:S02]  /*5800*/  @!P3 IMAD R11, R72, R122.reuse, RZ ;  /* 0x0000007a480bb224 */ /* 0x080fe400078e02ff */
[-C--:B------:R-:W-:Y:S02]  /*5810*/  @!P5 IMAD R73, R73, R122.reuse, RZ ;  /* 0x0000007a4949d224 */ /* 0x080fe400078e02ff */
[-C--:B------:R-:W-:Y:S01]  /*5820*/  @!P0 IMAD R13, R74, R122.reuse, RZ ;  /* 0x0000007a4a0d8224 */ /* 0x080fe200078e02ff */
[----:B------:R0:W-:Y:S01]  /*5830*/  @!P3 STG.E.U8 desc[UR36][R130.64], R11 ;  /* 0x0000000b8200b986 */ /* 0x0001e2000c101124 */
[----:B------:R-:W-:Y:S01]  /*5840*/  ISETP.LT.OR P3, PT, R123, 0x9, !P2 ;  /* 0x000000097b00780c */ /* 0x000fe20005761670 */
[----:B------:R-:W-:Y:S02]  /*5850*/  @!P4 IMAD R75, R75, R122, RZ ;  /* 0x0000007a4b4bc224 */ /* 0x000fe400078e02ff */
[----:B------:R-:W-:Y:S01]  /*5860*/  @!P5 STG.E.U8 desc[UR36][R130.64+0x1], R73 ;  /* 0x000001498200d986 */ /* 0x000fe2000c101124 */
[----:B------:R-:W-:-:S03]  /*5870*/  ISETP.LT.OR P5, PT, R123, 0xa, !P2 ;  /* 0x0000000a7b00780c */ /* 0x000fc600057a1670 */
[----:B------:R1:W-:Y:S01]  /*5880*/  @!P0 STG.E.U8 desc[UR36][R6.64], R13 ;  /* 0x0000000d06008986 */ /* 0x0003e2000c101124 */
[----:B------:R-:W-:-:S03]  /*5890*/  ISETP.LT.OR P0, PT, R123, 0x9, !P1 ;  /* 0x000000097b00780c */ /* 0x000fc60004f01670 */
[----:B------:R-:W-:Y:S01]  /*58a0*/  @!P4 STG.E.U8 desc[UR36][R6.64+0x1], R75 ;  /* 0x0000014b0600c986 */ /* 0x000fe2000c101124 */
[----:B------:R-:W-:Y:S01]  /*58b0*/  ISETP.LT.OR P4, PT, R123, 0xa, !P1 ;  /* 0x0000000a7b00780c */ /* 0x000fe20004f81670 */
[----:B------:R-:W-:-:S04]  /*58c0*/  @!P3 IMAD R15, R76, R122, RZ ;  /* 0x0000007a4c0fb224 */ /* 0x000fc800078e02ff */
[-C--:B------:R-:W-:Y:S01]  /*58d0*/  @!P5 IMAD R77, R77, R122.reuse, RZ ;  /* 0x0000007a4d4dd224 */ /* 0x080fe200078e02ff */
[----:B------:R2:W-:Y:S01]  /*58e0*/  @!P3 STG.E.U8 desc[UR36][R130.64+0x8], R15 ;  /* 0x0000080f8200b986 */ /* 0x0005e2000c101124 */
[C---:B------:R-:W-:Y:S02]  /*58f0*/  ISETP.LT.OR P3, PT, R123.reuse, 0x11, !P2 ;  /* 0x000000117b00780c */ /* 0x040fe40005761670 */
[-C--:B0-----:R-:W-:Y:S01]  /*5900*/  @!P0 IMAD R11, R78, R122.reuse, RZ ;  /* 0x0000007a4e0b8224 */ /* 0x081fe200078e02ff */
[----:B------:R-:W-:Y:S01]  /*5910*/  @!P5 STG.E.U8 desc[UR36][R130.64+0x9], R77 ;  /* 0x0000094d8200d986 */ /* 0x000fe2000c101124 */
[----:B------:R-:W-:Y:S02]  /*5920*/  ISETP.LT.OR P5, PT, R123, 0x12, !P2 ;  /* 0x000000127b00780c */ /* 0x000fe400057a1670 */
[----:B------:R-:W-:Y:S01]  /*5930*/  @!P4 IMAD R79, R79, R122, RZ ;  /* 0x0000007a4f4fc224 */ /* 0x000fe200078e02ff */
[----:B------:R0:W-:Y:S01]  /*5940*/  @!P0 STG.E.U8 desc[UR36][R6.64+0x8], R11 ;  /* 0x0000080b06008986 */ /* 0x0001e2000c101124 */
[----:B------:R-:W-:-:S03]  /*5950*/  ISETP.LT.OR P0, PT, R123, 0x11, !P1 ;  /* 0x000000117b00780c */ /* 0x000fc60004f01670 */
[----:B------:R-:W-:Y:S01]  /*5960*/  @!P4 STG.E.U8 desc[UR36][R6.64+0x9], R79 ;  /* 0x0000094f0600c986 */ /* 0x000fe2000c101124 */
[----:B------:R-:W-:Y:S01]  /*5970*/  ISETP.LT.OR P4, PT, R123, 0x12, !P1 ;  /* 0x000000127b00780c */ /* 0x000fe20004f81670 */
[----:B-1----:R-:W-:-:S04]  /*5980*/  @!P3 IMAD R13, R80, R122, RZ ;  /* 0x0000007a500db224 */ /* 0x002fc800078e02ff */
[-C--:B------:R-:W-:Y:S01]  /*5990*/  @!P5 IMAD R81, R81, R122.reuse, RZ ;  /* 0x0000007a5151d224 */ /* 0x080fe200078e02ff */
[----:B------:R1:W-:Y:S01]  /*59a0*/  @!P3 STG.E.U8 desc[UR36][R130.64+0x10], R13 ;  /* 0x0000100d8200b986 */ /* 0x0003e2000c101124 */
[C---:B------:R-:W-:Y:S02]  /*59b0*/  ISETP.LT.OR P3, PT, R123.reuse, 0x19, !P2 ;  /* 0x000000197b00780c */ /* 0x040fe40005761670 */
[-C--:B--2---:R-:W-:Y:S01]  /*59c0*/  @!P0 IMAD R15, R82, R122.reuse, RZ ;  /* 0x0000007a520f8224 */ /* 0x084fe200078e02ff */
[----:B------:R-:W-:Y:S01]  /*59d0*/  @!P5 STG.E.U8 desc[UR36][R130.64+0x11], R81 ;  /* 0x000011518200d986 */ /* 0x000fe2000c101124 */
[----:B------:R-:W-:Y:S02]  /*59e0*/  ISETP.LT.OR P5, PT, R123, 0x1a, !P2 ;  /* 0x0000001a7b00780c */ /* 0x000fe400057a1670 */
[----:B------:R-:W-:Y:S01]  /*59f0*/  @!P4 IMAD R83, R83, R122, RZ ;  /* 0x0000007a5353c224 */ /* 0x000fe200078e02ff */
[----:B------:R2:W-:Y:S01]  /*5a00*/  @!P0 STG.E.U8 desc[UR36][R6.64+0x10], R15 ;  /* 0x0000100f06008986 */ /* 0x0005e2000c101124 */
[----:B------:R-:W-:-:S03]  /*5a10*/  ISETP.LT.OR P0, PT, R123, 0x19, !P1 ;  /* 0x000000197b00780c */ /* 0x000fc60004f01670 */
[----:B------:R-:W-:Y:S01]  /*5a20*/  @!P4 STG.E.U8 desc[UR36][R6.64+0x11], R83 ;  /* 0x000011530600c986 */ /* 0x000fe2000c101124 */
[----:B------:R-:W-:Y:S01]  /*5a30*/  ISETP.LT.OR P4, PT, R123, 0x1a, !P1 ;  /* 0x0000001a7b00780c */ /* 0x000fe20004f81670 */
[----:B0-----:R-:W-:-:S04]  /*5a40*/  @!P3 IMAD R11, R84, R122, RZ ;  /* 0x0000007a540bb224 */ /* 0x001fc800078e02ff */
[-C--:B------:R-:W-:Y:S01]  /*5a50*/  @!P5 IMAD R85, R85, R122.reuse, RZ ;  /* 0x0000007a5555d224 */ /* 0x080fe200078e02ff */
[----:B------:R0:W-:Y:S01]  /*5a60*/  @!P3 STG.E.U8 desc[UR36][R130.64+0x18], R11 ;  /* 0x0000180b8200b986 */ /* 0x0001e2000c101124 */
[C---:B------:R-:W-:Y:S02]  /*5a70*/  ISETP.LT.OR P3, PT, R123.reuse, 0x21, !P2 ;  /* 0x000000217b00780c */ /* 0x040fe40005761670 */
[-C--:B-1----:R-:W-:Y:S01]  /*5a80*/  @!P0 IMAD R13, R86, R122.reuse, RZ ;  /* 0x0000007a560d8224 */ /* 0x082fe200078e02ff */
[----:B------:R-:W-:Y:S01]  /*5a90*/  @!P5 STG.E.U8 desc[UR36][R130.64+0x19], R85 ;  /* 0x000019558200d986 */ /* 0x000fe2000c101124 */
[----:B------:R-:W-:Y:S02]  /*5aa0*/  ISETP.LT.OR P5, PT, R123, 0x22, !P2 ;  /* 0x000000227b00780c */ /* 0x000fe400057a1670 */
[----:B------:R-:W-:Y:S01]  /*5ab0*/  @!P4 IMAD R87, R87, R122, RZ ;  /* 0x0000007a5757c224 */ /* 0x000fe200078e02ff */
[----:B------:R1:W-:Y:S01]  /*5ac0*/  @!P0 STG.E.U8 desc[UR36][R6.64+0x18], R13 ;  /* 0x0000180d06008986 */ /* 0x0003e2000c101124 */
[----:B------:R-:W-:-:S03]  /*5ad0*/  ISETP.LT.OR P0, PT, R123, 0x21, !P1 ;  /* 0x000000217b00780c */ /* 0x000fc60004f01670 */
[----:B------:R-:W-:Y:S01]  /*5ae0*/  @!P4 STG.E.U8 desc[UR36][R6.64+0x19], R87 ;  /* 0x000019570600c986 */ /* 0x000fe2000c101124 */
[----:B------:R-:W-:Y:S01]  /*5af0*/  ISETP.LT.OR P4, PT, R123, 0x22, !P1 ;  /* 0x000000227b00780c */ /* 0x000fe20004f81670 */
[----:B--2---:R-:W-:-:S04]  /*5b00*/  @!P3 IMAD R15, R88, R122, RZ ;  /* 0x0000007a580fb224 */ /* 0x004fc800078e02ff */
        /* <DEDUP_REMOVED lines=76> */
[C---:B------:R-:W-:Y:S01]  /*5fd0*/  ISETP.LT.OR P2, PT, R123.reuse, 0x5a, !P2 ;  /* 0x0000005a7b00780c */ /* 0x040fe20005741670 */
[----:B------:R-:W-:Y:S01]  /*5fe0*/  @!P5 STG.E.U8 desc[UR36][R130.64+0x51], R113 ;  /* 0x000051718200d986 */ /* 0x000fe2000c101124 */
[----:B------:R-:W-:Y:S01]  /*5ff0*/  ISETP.LT.OR P5, PT, R123, 0x59, !P1 ;  /* 0x000000597b00780c */ /* 0x000fe20004fa1670 */
[----:B------:R-:W-:Y:S01]  /*6000*/  @!P4 IMAD R115, R115, R122, RZ ;  /* 0x0000007a7373c224 */ /* 0x000fe200078e02ff */
[----:B------:R-:W-:Y:S01]  /*6010*/  ISETP.LT.OR P1, PT, R123, 0x5a, !P1 ;  /* 0x0000005a7b00780c */ /* 0x000fe20004f21670 */
[----:B------:R0:W-:Y:S01]  /*6020*/  @!P0 STG.E.U8 desc[UR36][R6.64+0x50], R11 ;  /* 0x0000500b06008986 */ /* 0x0001e2000c101124 */
[----:B------:R-:W-:-:S03]  /*6030*/  ISETP.GE.AND P0, PT, R3, 0x81, PT ;  /* 0x000000810300780c */ /* 0x000fc60003f06270 */
[----:B------:R-:W-:Y:S01]  /*6040*/  @!P4 STG.E.U8 desc[UR36][R6.64+0x51], R115 ;  /* 0x000051730600c986 */ /* 0x000fe2000c101124 */
[-C--:B-1----:R-:W-:Y:S01]  /*6050*/  @!P3 IMAD R13, R116, R122.reuse, RZ ;  /* 0x0000007a740db224 */ /* 0x082fe200078e02ff */
[----:B------:R-:W-:Y:S02]  /*6060*/  ISETP.LT.OR P4, PT, R123, 0x1, !P0 ;  /* 0x000000017b00780c */ /* 0x000fe40004781670 */
[-C--:B------:R-:W-:Y:S02]  /*6070*/  @!P2 IMAD R117, R117, R122.reuse, RZ ;  /* 0x0000007a7575a224 */ /* 0x080fe400078e02ff */
[----:B------:R1:W-:Y:S01]  /*6080*/  @!P3 STG.E.U8 desc[UR36][R130.64+0x58], R13 ;  /* 0x0000580d8200b986 */ /* 0x0003e2000c101124 */
[----:B------:R-:W-:Y:S01]  /*6090*/  ISETP.LT.OR P3, PT, R123, 0x2, !P0 ;  /* 0x000000027b00780c */ /* 0x000fe20004761670 */
[-C--:B--2---:R-:W-:Y:S02]  /*60a0*/  @!P5 IMAD R15, R118, R122.reuse, RZ ;  /* 0x0000007a760fd224 */ /* 0x084fe400078e02ff */
[----:B------:R-:W-:Y:S01]  /*60b0*/  @!P2 STG.E.U8 desc[UR36][R130.64+0x59], R117 ;  /* 0x000059758200a986 */ /* 0x000fe2000c101124 */
[----:B------:R-:W-:Y:S01]  /*60c0*/  ISETP.GE.AND P2, PT, R3, 0x89, PT ;  /* 0x000000890300780c */ /* 0x000fe20003f46270 */
[----:B------:R-:W-:-:S02]  /*60d0*/  @!P1 IMAD R119, R119, R122, RZ ;  /* 0x0000007a77779224 */ /* 0x000fc400078e02ff */
[----:B------:R-:W-:Y:S01]  /*60e0*/  @!P5 STG.E.U8 desc[UR36][R6.64+0x58], R15 ;  /* 0x0000580f0600d986 */ /* 0x000fe2000c101124 */
[-C--:B------:R-:W-:Y:S01]  /*60f0*/  @!P4 IMAD R3, R24, R122.reuse, RZ ;  /* 0x0000007a1803c224 */ /* 0x080fe200078e02ff */
[C---:B------:R-:W-:Y:S02]  /*6100*/  ISETP.LT.OR P5, PT, R123.reuse, 0x1, !P2 ;  /* 0x000000017b00780c */ /* 0x040fe400057a1670 */
[----:B------:R-:W-:Y:S01]  /*6110*/  @!P1 STG.E.U8 desc[UR36][R6.64+0x59], R119 ;  /* 0x0000597706009986 */ /* 0x000fe2000c101124 */
[----:B------:R-:W-:Y:S01]  /*6120*/  ISETP.LT.OR P1, PT, R123, 0x2, !P2 ;  /* 0x000000027b00780c */ /* 0x000fe20005721670 */
[----:B------:R-:W-:Y:S02]  /*6130*/  @!P3 IMAD R25, R25, R122, RZ ;  /* 0x0000007a1919b224 */ /* 0x000fe400078e02ff */
[----:B------:R2:W-:Y:S01]  /*6140*/  @!P4 STG.E.U8 desc[UR36][R4.64], R3 ;  /* 0x000000030400c986 */ /* 0x0005e2000c101124 */
[----:B------:R-:W-:-:S03]  /*6150*/  ISETP.LT.OR P4, PT, R123, 0x9, !P0 ;  /* 0x000000097b00780c */ /* 0x000fc60004781670 */
[----:B------:R-:W-:Y:S01]  /*6160*/  @!P3 STG.E.U8 desc[UR36][R4.64+0x1], R25 ;  /* 0x000001190400b986 */ /* 0x000fe2000c101124 */
[----:B------:R-:W-:Y:S02]  /*6170*/  ISETP.LT.OR P3, PT, R123, 0xa, !P0 ;  /* 0x0000000a7b00780c */ /* 0x000fe40004761670 */
[----:B0-----:R-:W-:-:S03]  /*6180*/  @!P5 IMAD R11, R26, R122, RZ ;  /* 0x0000007a1a0bd224 */ /* 0x001fc600078e02ff */
[-C--:B------:R-:W-:Y:S02]  /*6190*/  @!P1 IMAD R27, R27, R122.reuse, RZ ;  /* 0x0000007a1b1b9224 */ /* 0x080fe400078e02ff */
[----:B------:R-:W-:Y:S01]  /*61a0*/  @!P5 STG.E.U8 desc[UR36][R8.64], R11 ;  /* 0x0000000b0800d986 */ /* 0x000fe2000c101124 */
[C---:B------:R-:W-:Y:S01]  /*61b0*/  ISETP.LT.OR P5, PT, R123.reuse, 0x9, !P2 ;  /* 0x000000097b00780c */ /* 0x040fe200057a1670 */
[-C--:B-1----:R-:W-:Y:S02]  /*61c0*/  @!P4 IMAD R13, R28, R122.reuse, RZ ;  /* 0x0000007a1c0dc224 */ /* 0x082fe400078e02ff */
[----:B------:R-:W-:Y:S01]  /*61d0*/  @!P1 STG.E.U8 desc[UR36][R8.64+0x1], R27 ;  /* 0x0000011b08009986 */ /* 0x000fe2000c101124 */
[----:B------:R-:W-:Y:S01]  /*61e0*/  ISETP.LT.OR P1, PT, R123, 0xa, !P2 ;  /* 0x0000000a7b00780c */ /* 0x000fe20005721670 */
[----:B------:R-:W-:Y:S02]  /*61f0*/  @!P3 IMAD R29, R29, R122, RZ ;  /* 0x0000007a1d1db224 */ /* 0x000fe400078e02ff */
[----:B------:R-:W-:Y:S01]  /*6200*/  @!P4 STG.E.U8 desc[UR36][R4.64+0x8], R13 ;  /* 0x0000080d0400c986 */ /* 0x000fe2000c101124 */
[----:B------:R-:W-:-:S03]  /*6210*/  ISETP.LT.OR P4, PT, R123, 0x11, !P0 ;  /* 0x000000117b00780c */ /* 0x000fc60004781670 */
[----:B------:R-:W-:Y:S01]  /*6220*/  @!P3 STG.E.U8 desc[UR36][R4.64+0x9], R29 ;  /* 0x0000091d0400b986 */ /* 0x000fe2000c101124 */
[----:B------:R-:W-:Y:S01]  /*6230*/  ISETP.LT.OR P3, PT, R123, 0x12, !P0 ;  /* 0x000000127b00780c */ /* 0x000fe20004761670 */
[----:B--2---:R-:W-:-:S04]  /*6240*/  @!P5 IMAD R3, R30, R122, RZ ;  /* 0x0000007a1e03d224 */ /* 0x004fc800078e02ff */
[-C--:B------:R-:W-:Y:S01]  /*6250*/  @!P1 IMAD R31, R31, R122.reuse, RZ ;  /* 0x0000007a1f1f9224 */ /* 0x080fe200078e02ff */
[----:B------:R0:W-:Y:S01]  /*6260*/  @!P5 STG.E.U8 desc[UR36][R8.64+0x8], R3 ;  /* 0x000008030800d986 */ /* 0x0001e2000c101124 */
[C---:B------:R-:W-:Y:S02]  /*6270*/  ISETP.LT.OR P5, PT, R123.reuse, 0x11, !P2 ;  /* 0x000000117b00780c */ /* 0x040fe400057a1670 */
[-C--:B------:R-:W-:Y:S01]  /*6280*/  @!P4 IMAD R7, R32, R122.reuse, RZ ;  /* 0x0000007a2007c224 */ /* 0x080fe200078e02ff */
[----:B------:R-:W-:Y:S01]  /*6290*/  @!P1 STG.E.U8 desc[UR36][R8.64+0x9], R31 ;  /* 0x0000091f08009986 */ /* 0x000fe2000c101124 */
[----:B------:R-:W-:Y:S02]  /*62a0*/  ISETP.LT.OR P1, PT, R123, 0x12, !P2 ;  /* 0x000000127b00780c */ /* 0x000fe40005721670 */
[----:B------:R-:W-:Y:S01]  /*62b0*/  @!P3 IMAD R33, R33, R122, RZ ;  /* 0x0000007a2121b224 */ /* 0x000fe200078e02ff */
[----:B------:R-:W-:Y:S01]  /*62c0*/  @!P4 STG.E.U8 desc[UR36][R4.64+0x10], R7 ;  /* 0x000010070400c986 */ /* 0x000fe2000c101124 */
[----:B------:R-:W-:-:S03]  /*62d0*/  ISETP.LT.OR P4, PT, R123, 0x19, !P0 ;  /* 0x000000197b00780c */ /* 0x000fc60004781670 */
[----:B------:R-:W-:Y:S01]  /*62e0*/  @!P3 STG.E.U8 desc[UR36][R4.64+0x11], R33 ;  /* 0x000011210400b986 */ /* 0x000fe2000c101124 */
[----:B------:R-:W-:Y:S01]  /*62f0*/  ISETP.LT.OR P3, PT, R123, 0x1a, !P0 ;  /* 0x0000001a7b00780c */ /* 0x000fe20004761670 */
[----:B0-----:R-:W-:-:S04]  /*6300*/  @!P5 IMAD R3, R34, R122, RZ ;  /* 0x0000007a2203d224 */ /* 0x001fc800078e02ff */
        /* <DEDUP_REMOVED lines=71> */
[----:B-1----:R-:W-:-:S04]  /*6780*/  @!P5 IMAD R11, R58, R122, RZ ;  /* 0x0000007a3a0bd224 */ /* 0x002fc800078e02ff */
        /* <DEDUP_REMOVED lines=12> */
[----:B------:R-:W-:-:S04]  /*6850*/  @!P1 IMAD R7, R62, R122, RZ ;  /* 0x0000007a3e079224 */ /* 0x000fc800078e02ff */
[-C--:B------:R-:W-:Y:S01]  /*6860*/  @!P4 IMAD R63, R63, R122.reuse, RZ ;  /* 0x0000007a3f3fc224 */ /* 0x080fe200078e02ff */
[----:B------:R1:W-:Y:S01]  /*6870*/  @!P1 STG.E.U8 desc[UR36][R8.64+0x48], R7 ;  /* 0x0000480708009986 */ /* 0x0003e2000c101124 */
[----:B------:R-:W-:Y:S02]  /*6880*/  ISETP.LT.OR P1, PT, R123, 0x51, !P2 ;  /* 0x000000517b00780c */ /* 0x000fe40005721670 */
[----:B------:R-:W-:Y:S01]  /*6890*/  @!P3 IMAD R65, R65, R122, RZ ;  /* 0x0000007a4141b224 */ /* 0x000fe200078e02ff */
[----:B------:R-:W-:Y:S01]  /*68a0*/  @!P4 STG.E.U8 desc[UR36][R8.64+0x49], R63 ;  /* 0x0000493f0800c986 */ /* 0x000fe2000c101124 */
[----:B------:R-:W-:-:S03]  /*68b0*/  ISETP.LT.OR P4, PT, R123, 0x52, !P2 ;  /* 0x000000527b00780c */ /* 0x000fc60005781670 */
[----:B------:R-:W-:Y:S01]  /*68c0*/  @!P3 STG.E.U8 desc[UR36][R4.64+0x51], R65 ;  /* 0x000051410400b986 */ /* 0x000fe2000c101124 */
[C---:B------:R-:W-:Y:S02]  /*68d0*/  ISETP.LT.OR P3, PT, R123.reuse, 0x59, !P0 ;  /* 0x000000597b00780c */ /* 0x040fe40004761670 */
[C---:B------:R-:W-:Y:S01]  /*68e0*/  ISETP.LT.OR P0, PT, R123.reuse, 0x5a, !P0 ;  /* 0x0000005a7b00780c */ /* 0x040fe20004701670 */
[----:B------:R2:W-:Y:S01]  /*68f0*/  @!P5 STG.E.U8 desc[UR36][R4.64+0x50], R11 ;  /* 0x0000500b0400d986 */ /* 0x0005e2000c101124 */
[C---:B------:R-:W-:Y:S01]  /*6900*/  ISETP.LT.OR P5, PT, R123.reuse, 0x59, !P2 ;  /* 0x000000597b00780c */ /* 0x040fe200057a1670 */
[----:B0-----:R-:W-:Y:S01]  /*6910*/  @!P1 IMAD R3, R66, R122, RZ ;  /* 0x0000007a42039224 */ /* 0x001fe200078e02ff */
[----:B------:R-:W-:-:S03]  /*6920*/  ISETP.LT.OR P2, PT, R123, 0x5a, !P2 ;  /* 0x0000005a7b00780c */ /* 0x000fc60005741670 */
[-C--:B------:R-:W-:Y:S01]  /*6930*/  @!P4 IMAD R67, R67, R122.reuse, RZ ;  /* 0x0000007a4343c224 */ /* 0x080fe200078e02ff */
[----:B------:R0:W-:Y:S03]  /*6940*/  @!P1 STG.E.U8 desc[UR36][R8.64+0x50], R3 ;  /* 0x0000500308009986 */ /* 0x0001e6000c101124 */
[-C--:B-1----:R-:W-:Y:S01]  /*6950*/  @!P3 IMAD R7, R68, R122.reuse, RZ ;  /* 0x0000007a4407b224 */ /* 0x082fe200078e02ff */
[----:B------:R0:W-:Y:S01]  /*6960*/  @!P4 STG.E.U8 desc[UR36][R8.64+0x51], R67 ;  /* 0x000051430800c986 */ /* 0x0001e2000c101124 */
[-C--:B------:R-:W-:Y:S02]  /*6970*/  @!P0 IMAD R69, R69, R122.reuse, RZ ;  /* 0x0000007a45458224 */ /* 0x080fe400078e02ff */
[-C--:B--2---:R-:W-:Y:S01]  /*6980*/  @!P5 IMAD R11, R70, R122.reuse, RZ ;  /* 0x0000007a460bd224 */ /* 0x084fe200078e02ff */
[----:B------:R0:W-:Y:S01]  /*6990*/  @!P3 STG.E.U8 desc[UR36][R4.64+0x58], R7 ;  /* 0x000058070400b986 */ /* 0x0001e2000c101124 */
[----:B------:R-:W-:-:S03]  /*69a0*/  @!P2 IMAD R71, R71, R122, RZ ;  /* 0x0000007a4747a224 */ /* 0x000fc600078e02ff */
[----:B------:R0:W-:Y:S04]  /*69b0*/  @!P0 STG.E.U8 desc[UR36][R4.64+0x59], R69 ;  /* 0x0000594504008986 */ /* 0x0001e8000c101124 */
[----:B------:R0:W-:Y:S04]  /*69c0*/  @!P5 STG.E.U8 desc[UR36][R8.64+0x58], R11 ;  /* 0x0000580b0800d986 */ /* 0x0001e8000c101124 */
[----:B------:R0:W-:Y:S02]  /*69d0*/  @!P2 STG.E.U8 desc[UR36][R8.64+0x59], R71 ;  /* 0x000059470800a986 */ /* 0x0001e4000c101124 */
.L_x_223:
[----:B------:R-:W-:Y:S05]  /*69e0*/  BSYNC B0 ;  /* 0x0000000000007941 */ /* 0x000fea0003800000 */
.L_x_29:
[----:B------:R-:W-:Y:S01]  /*69f0*/  ULDC UR4, c[0x0][0xc] ;  /* 0x0000030000047ab9 */ /* 0x000fe20000000800 */
[----:B------:R-:W-:Y:S01]  /*6a00*/  ULDC UR5, c[0x0][0x10] ;  /* 0x0000040000057ab9 */ /* 0x000fe20000000800 */
[----:B0-----:R-:W0:Y:S01]  /*6a10*/  LDC R3, c[0x0][0x14] ;  /* 0x00000500ff037b82 */ /* 0x001e220000000800 */
[----:B------:R-:W-:Y:S01]  /*6a20*/  UIMAD.WIDE.U32 UR4, UR4, UR5, URZ ;  /* 0x00000005040472a5 */ /* 0x000fe2000f8e003f */
[----:B------:R-:W-:Y:S02]  /*6a30*/  IMAD.MOV.U32 R123, RZ, RZ, -0x1 ;  /* 0xffffffffff7b7424 */ /* 0x000fe400078e00ff */
[----:B------:R-:W-:-:S03]  /*6a40*/  IMAD.MOV.U32 R22, RZ, RZ, -0x1 ;  /* 0xffffffffff167424 */ /* 0x000fc600078e00ff */
[----:B0-----:R-:W-:-:S04]  /*6a50*/  IMAD.WIDE.U32 R16, R3, UR4, R16 ;  /* 0x0000000403107c25 */ /* 0x001fc8000f8e0010 */
[----:B------:R-:W-:Y:S01]  /*6a60*/  IMAD R3, R3, UR5, RZ ;  /* 0x0000000503037c24 */ /* 0x000fe2000f8e02ff */
[----:B------:R-:W-:Y:S02]  /*6a70*/  ULDC.64 UR4, c[0x0][0x650] ;  /* 0x0001940000047ab9 */ /* 0x000fe40000000a00 */
[----:B------:R-:W-:Y:S01]  /*6a80*/  ISETP.GE.U32.AND P0, PT, R16, UR4, PT ;  /* 0x0000000410007c0c */ /* 0x000fe2000bf06070 */
[--C-:B------:R-:W-:Y:S01]  /*6a90*/  IMAD.IADD R17, R17, 0x1, R3.reuse ;  /* 0x0000000111117824 */ /* 0x100fe200078e0203 */
[----:B------:R-:W-:-:S04]  /*6aa0*/  PRMT R3, RZ, 0x7610, R3 ;  /* 0x00007610ff037816 */ /* 0x000fc80000000003 */
[----:B------:R-:W-:-:S13]  /*6ab0*/  ISETP.GE.U32.AND.EX P0, PT, R17, UR5, PT, P0 ;  /* 0x0000000511007c0c */ /* 0x000fda000bf06100 */
[----:B------:R-:W-:Y:S05]  /*6ac0*/  @P0 BRA `(.L_x_224) ;  /* 0x0000000400640947 */ /* 0x000fea0003800000 */
[----:B------:R-:W0:Y:S01]  /*6ad0*/  S2R R12, SR_CTAID.X ;  /* 0x00000000000c7919 */ /* 0x000e220000002500 */
[----:B------:R-:W1:Y:S01]  /*6ae0*/  LDC.64 R10, c[0x0][0x628] ;  /* 0x00018a00ff0a7b82 */ /* 0x000e620000000a00 */
[----:B------:R-:W-:Y:S01]  /*6af0*/  ULDC UR4, c[0x0][0x150] ;  /* 0x0000540000047ab9 */ /* 0x000fe20000000800 */
[----:B------:R-:W-:Y:S01]  /*6b00*/  IMAD.MOV.U32 R8, RZ, RZ, R16 ;  /* 0x000000ffff087224 */ /* 0x000fe200078e0010 */
[----:B------:R-:W0:Y:S01]  /*6b10*/  S2R R23, SR_CTAID.Y ;  /* 0x0000000000177919 */ /* 0x000e220000002600 */
[----:B------:R-:W-:-:S04]  /*6b20*/  IMAD.MOV.U32 R9, RZ, RZ, R17 ;  /* 0x000000ffff097224 */ /* 0x000fc800078e0011 */
[----:B------:R-:W2:Y:S08]  /*6b30*/  LDC R21, c[0x0][0x144] ;  /* 0x00005100ff157b82 */ /* 0x000eb00000000800 */
[----:B------:R-:W2:Y:S08]  /*6b40*/  LDC R0, c[0x0][0x630] ;  /* 0x00018c00ff007b82 */ /* 0x000eb00000000800 */
[----:B------:R-:W2:Y:S01]  /*6b50*/  LDC.64 R14, c[0x0][0x620] ;  /* 0x00018800ff0e7b82 */ /* 0x000ea20000000a00 */
[----:B-1----:R-:W-:-:S04]  /*6b60*/  ISETP.NE.U32.AND P0, PT, R10, RZ, PT ;  /* 0x000000ff0a00720c */ /* 0x002fc80003f05070 */
[----:B------:R-:W-:Y:S02]  /*6b70*/  ISETP.NE.AND.EX P0, PT, R11, RZ, PT, P0 ;  /* 0x000000ff0b00720c */ /* 0x000fe40003f05300 */
[----:B0-----:R-:W-:-:S05]  /*6b80*/  I2FP.F32.U32 R3, R12 ;  /* 0x0000000c00037245 */ /* 0x001fca0000201000 */
[----:B------:R-:W-:-:S04]  /*6b90*/  FMUL R3, R3, UR4 ;  /* 0x0000000403037c20 */ /* 0x000fc80008400000 */
[----:B------:R0:W1:Y:S02]  /*6ba0*/  F2I.U32.TRUNC.NTZ R20, R3 ;  /* 0x0000000300147305 */ /* 0x000064000020f000 */
[----:B------:R-:W-:Y:S05]  /*6bb0*/  @!P0 BRA `(.L_x_225) ;  /* 0x0000000000288947 */ /* 0x000fea0003800000 */
[----:B0-----:R-:W0:Y:S02]  /*6bc0*/  LDC R3, c[0x0][0x634] ;  /* 0x00018d00ff037b82 */ /* 0x001e240000000800 */
[----:B0-----:R-:W-:-:S05]  /*6bd0*/  IADD3 R3, P0, R16, R3, RZ ;  /* 0x0000000310037210 */ /* 0x001fca0007f1e0ff */
[----:B------:R-:W-:-:S04]  /*6be0*/  IMAD.X R13, RZ, RZ, R17, P0 ;  /* 0x000000ffff0d7224 */ /* 0x000fc800000e0611 */
[----:B------:R-:W-:-:S04]  /*6bf0*/  IMAD.WIDE.U32 R4, R13, R10, RZ ;  /* 0x0000000a0d047225 */ /* 0x000fc800078e00ff */
[----:B---3--:R-:W-:-:S04]  /*6c00*/  IMAD.WIDE.U32 R6, P0, R3, R11, R4 ;  /* 0x0000000b03067225 */ /* 0x008fc80007800004 */
[----:B------:R-:W-:-:S04]  /*6c10*/  IMAD.WIDE.U32 R4, R3, R10, RZ ;  /* 0x0000000a03047225 */ /* 0x000fc800078e00ff */
[----:B------:R-:W-:Y:S01]  /*6c20*/  IMAD.X R9, RZ, RZ, RZ, P0 ;  /* 0x000000ffff097224 */ /* 0x000fe200000e06ff */
[----:B------:R-:W-:Y:S01]  /*6c30*/  IADD3 RZ, P0, R5, R6, RZ ;  /* 0x0000000605ff7210 */ /* 0x000fe20007f1e0ff */
[----:B------:R-:W-:-:S04]  /*6c40*/  IMAD.MOV.U32 R8, RZ, RZ, R7 ;  /* 0x000000ffff087224 */ /* 0x000fc800078e0007 */
[----:B------:R-:W-:-:S08]  /*6c50*/  IMAD.WIDE.U32.X R8, R13, R11, R8, P0 ;  /* 0x0000000b0d087225 */ /* 0x000fd000000e0408 */
.L_x_225:
[----:B------:R-:W4:Y:S01]  /*6c60*/  LDC.64 R26, c[0x0][0x640] ;  /* 0x00019000ff1a7b82 */ /* 0x000f220000000a00 */
[-CC-:B--2---:R-:W-:Y:S01]  /*6c70*/  SHF.R.U64 R22, R8, R0.reuse, R9.reuse ;  /* 0x0000000008167219 */ /* 0x184fe20000001209 */
[----:B-1----:R-:W-:Y:S01]  /*6c80*/  IMAD.MOV R20, RZ, RZ, -R20 ;  /* 0x000000ffff147224 */ /* 0x002fe200078e0a14 */
[----:B------:R-:W-:Y:S01]  /*6c90*/  SHF.R.U32.HI R0, RZ, R0, R9 ;  /* 0x00000000ff007219 */ /* 0x000fe20000011609 */
[----:B------:R-:W-:Y:S01]  /*6ca0*/  ULDC UR4, c[0x0][0x154] ;  /* 0x0000550000047ab9 */ /* 0x000fe20000000800 */
[----:B0-----:R-:W-:Y:S01]  /*6cb0*/  IADD3 R3, P0, RZ, -R22, RZ ;  /* 0x80000016ff037210 */ /* 0x001fe20007f1e0ff */
[----:B------:R-:W-:Y:S02]  /*6cc0*/  IMAD R21, R21, R20, R12 ;  /* 0x0000001415157224 */ /* 0x000fe400078e020c */
[----:B---3--:R-:W0:Y:S01]  /*6cd0*/  LDC R6, c[0x0][0x618] ;  /* 0x00018600ff067b82 */ /* 0x008e220000000800 */
[----:B------:R-:W-:Y:S02]  /*6ce0*/  IMAD.MOV.U32 R7, RZ, RZ, 0x1 ;  /* 0x00000001ff077424 */ /* 0x000fe400078e00ff */
[----:B------:R-:W-:-:S04]  /*6cf0*/  IMAD.X R5, RZ, RZ, ~R0, P0 ;  /* 0x000000ffff057224 */ /* 0x000fc800000e0e00 */
[-C--:B------:R-:W-:Y:S01]  /*6d00*/  IMAD R0, R5, R14.reuse, RZ ;  /* 0x0000000e05007224 */ /* 0x080fe200078e02ff */
[----:B------:R-:W1:Y:S01]  /*6d10*/  LDC R8, c[0x0][0x608] ;  /* 0x00018200ff087b82 */ /* 0x000e620000000800 */
[----:B------:R-:W-:-:S04]  /*6d20*/  IMAD.WIDE.U32 R4, R3, R14, R16 ;  /* 0x0000000e03047225 */ /* 0x000fc800078e0010 */
[----:B------:R-:W-:Y:S01]  /*6d30*/  IMAD R3, R3, R15, R0 ;  /* 0x0000000f03037224 */ /* 0x000fe200078e0200 */
[----:B------:R-:W-:Y:S02]  /*6d40*/  I2FP.F32.U32 R0, R23 ;  /* 0x0000001700007245 */ /* 0x000fe40000201000 */
[----:B------:R-:W2:Y:S01]  /*6d50*/  LDC R24, c[0x0][0x658] ;  /* 0x00019600ff187b82 */ /* 0x000ea20000000800 */
[----:B------:R-:W-:Y:S01]  /*6d60*/  IMAD.IADD R3, R5, 0x1, R3 ;  /* 0x0000000105037824 */ /* 0x000fe200078e0203 */
[----:B----4-:R-:W-:Y:S01]  /*6d70*/  ISETP.NE.U32.AND P0, PT, R26, RZ, PT ;  /* 0x000000ff1a00720c */ /* 0x010fe20003f05070 */
[----:B------:R-:W-:Y:S01]  /*6d80*/  FMUL R0, R0, UR4 ;  /* 0x0000000400007c20 */ /* 0x000fe20008400000 */
[----:B------:R-:W-:Y:S02]  /*6d90*/  IMAD.MOV.U32 R5, RZ, RZ, -0x1 ;  /* 0xffffffffff057424 */ /* 0x000fe400078e00ff */
[----:B------:R-:W-:Y:S01]  /*6da0*/  ISETP.NE.AND.EX P0, PT, R27, RZ, PT, P0 ;  /* 0x000000ff1b00720c */ /* 0x000fe20003f05300 */
[----:B------:R3:W4:Y:S01]  /*6db0*/  F2I.U32.TRUNC.NTZ R13, R0 ;  /* 0x00000000000d7305 */ /* 0x000722000020f000 */
[----:B------:R-:W3:Y:S01]  /*6dc0*/  LDC R20, c[0x0][0x148] ;  /* 0x00005200ff147b82 */ /* 0x000ee20000000800 */
[----:B0-----:R-:W-:-:S02]  /*6dd0*/  SHF.R.U64 R12, R4, R6, R3 ;  /* 0x00000006040c7219 */ /* 0x001fc40000001203 */
[----:B------:R-:W-:-:S05]  /*6de0*/  SHF.R.U32.HI R3, RZ, R6, R3 ;  /* 0x00000006ff037219 */ /* 0x000fca0000011603 */
[----:B------:R-:W0:Y:S01]  /*6df0*/  LDC R15, c[0x0][0x600] ;  /* 0x00018000ff0f7b82 */ /* 0x000e220000000800 */
[-CC-:B-1----:R-:W-:Y:S02]  /*6e00*/  SHF.R.U64 R10, R12, R8.reuse, R3.reuse ;  /* 0x000000080c0a7219 */ /* 0x182fe40000001203 */
[----:B------:R-:W-:-:S05]  /*6e10*/  SHF.R.U32.HI R3, RZ, R8, R3 ;  /* 0x00000008ff037219 */ /* 0x000fca0000011603 */
[----:B------:R-:W1:Y:S01]  /*6e20*/  LDC R28, c[0x0][0x648] ;  /* 0x00019200ff1c7b82 */ /* 0x000e620000000800 */
[-C--:B--2---:R-:W-:Y:S02]  /*6e30*/  SHF.L.U32 R4, R5, R24.reuse, RZ ;  /* 0x0000001805047219 */ /* 0x084fe400000006ff */
[-CC-:B------:R-:W-:Y:S02]  /*6e40*/  SHF.R.U64 R14, R10, R24.reuse, R3.reuse ;  /* 0x000000180a0e7219 */ /* 0x180fe40000001203 */
[----:B------:R-:W-:Y:S02]  /*6e50*/  SHF.R.U32.HI R5, RZ, R24, R3 ;  /* 0x00000018ff057219 */ /* 0x000fe40000011603 */
[----:B------:R-:W-:Y:S01]  /*6e60*/  LOP3.LUT R25, RZ, R4, RZ, 0x33, !PT ;  /* 0x00000004ff197212 */ /* 0x000fe200078e33ff */
[----:B------:R-:W2:Y:S01]  /*6e70*/  LDC R29, c[0x0][0x638] ;  /* 0x00018e00ff1d7b82 */ /* 0x000ea20000000800 */
[----:B------:R-:W-:Y:S01]  /*6e80*/  SHF.L.U32 R24, R7, R24, RZ ;  /* 0x0000001807187219 */ /* 0x000fe200000006ff */
[----:B------:R-:W-:-:S06]  /*6e90*/  IMAD.MOV.U32 R4, RZ, RZ, R14 ;  /* 0x000000ffff047224 */ /* 0x000fcc00078e000e */
[----:B------:R-:W0:Y:S01]  /*6ea0*/  LDC R30, c[0x0][0x610] ;  /* 0x00018400ff1e7b82 */ /* 0x000e220000000800 */
[----:B----4-:R-:W-:Y:S05]  /*6eb0*/  @!P0 BRA `(.L_x_226) ;  /* 0x0000000000288947 */ /* 0x010fea0003800000 */
[----:B------:R-:W4:Y:S02]  /*6ec0*/  LDC R3, c[0x0][0x64c] ;  /* 0x00019300ff037b82 */ /* 0x000f240000000800 */
[----:B----4-:R-:W-:-:S05]  /*6ed0*/  IADD3 R3, P0, R14, R3, RZ ;  /* 0x000000030e037210 */ /* 0x010fca0007f1e0ff */
        /* <DEDUP_REMOVED lines=8> */
.L_x_226:
[----:B------:R-:W-:Y:S01]  /*6f60*/  ISETP.NE.AND P0, PT, R2, 0x1, PT ;  /* 0x000000010200780c */ /* 0x000fe20003f05270 */
[----:B0-----:R-:W-:Y:S01]  /*6f70*/  VIADD R7, R15, 0xffffffff ;  /* 0xffffffff0f077836 */ /* 0x001fe20000000000 */
[----:B-1-3--:R-:W-:Y:S01]  /*6f80*/  SHF.R.U64 R0, R4, R28, R5 ;  /* 0x0000001c04007219 */ /* 0x00afe20000001205 */
[----:B------:R-:W-:Y:S01]  /*6f90*/  IMAD.MOV R13, RZ, RZ, -R13 ;  /* 0x000000ffff0d7224 */ /* 0x000fe200078e0a0d */
[----:B------:R-:W-:Y:S01]  /*6fa0*/  LOP3.LUT R5, R10, R25, RZ, 0xc0, !PT ;  /* 0x000000190a057212 */ /* 0x000fe200078ec0ff */
[----:B------:R-:W-:Y:S01]  /*6fb0*/  IMAD.MOV.U32 R4, RZ, RZ, 0x1 ;  /* 0x00000001ff047424 */ /* 0x000fe200078e00ff */
[----:B------:R-:W-:Y:S01]  /*6fc0*/  LOP3.LUT R12, R12, R7, RZ, 0xc0, !PT ;  /* 0x000000070c0c7212 */ /* 0x000fe200078ec0ff */
[----:B------:R-:W-:Y:S02]  /*6fd0*/  IMAD.MOV R3, RZ, RZ, -R0 ;  /* 0x000000ffff037224 */ /* 0x000fe400078e0a00 */
[----:B------:R-:W-:Y:S02]  /*6fe0*/  IMAD R0, R24, R0, R5 ;  /* 0x0000000018007224 */ /* 0x000fe400078e0205 */
[----:B--2---:R-:W-:-:S02]  /*6ff0*/  IMAD R3, R3, R29, R14 ;  /* 0x0000001d03037224 */ /* 0x004fc400078e020e */
[----:B------:R-:W-:Y:S02]  /*7000*/  @P0 IMAD R21, R20, R13, R23 ;  /* 0x0000000d14150224 */ /* 0x000fe400078e0217 */
[----:B------:R-:W-:Y:S01]  /*7010*/  IMAD R5, R3, R15, R12 ;  /* 0x0000000f03057224 */ /* 0x000fe200078e020c */
[----:B------:R-:W-:Y:S01]  /*7020*/  PRMT R3, R4, 0x7610, R3 ;  /* 0x0000761004037816 */ /* 0x000fe20000000003 */
[----:B------:R-:W-:-:S05]  /*7030*/  IMAD R0, R0, R30, R21 ;  /* 0x0000001e00007224 */ /* 0x000fca00078e0215 */
[----:B------:R-:W-:Y:S02]  /*7040*/  SEL R123, R5, R0, !P0 ;  /* 0x00000000057b7207 */ /* 0x000fe40004000000 */
[----:B------:R-:W-:-:S07]  /*7050*/  SEL R0, R0, R5, !P0 ;  /* 0x0000000500007207 */ /* 0x000fce0004000000 */
.L_x_224:
[----:B------:R-:W-:Y:S01]  /*7060*/  LOP3.LUT P0, RZ, R3, 0xff, RZ, 0xc0, !PT ;  /* 0x000000ff03ff7812 */ /* 0x000fe2000780c0ff */
[----:B------:R-:W-:-:S12]  /*7070*/  IMAD.MOV.U32 R23, RZ, RZ, R0 ;  /* 0x000000ffff177224 */ /* 0x000fd800078e0000 */
[----:B------:R-:W-:Y:S05]  /*7080*/  @P0 BRA `(.L_x_227) ;  /* 0xffffffa000800947 */ /* 0x000fea000383ffff */
[----:B------:R-:W-:Y:S05]  /*7090*/  EXIT ;  /* 0x000000000000794d */ /* 0x000fea0003800000 */
.L_x_4:
[----:B0-----:R-:W-:Y:S01]  /*70a0*/  ULDC.64 UR4, c[0x0][0x650] ;  /* 0x0001940000047ab9 */ /* 0x001fe20000000a00 */
        /* <DEDUP_REMOVED lines=25> */
.L_x_229:
        /* <DEDUP_REMOVED lines=14> */
[----:B------:R-:W-:Y:S02]  /*7320*/  IMAD R5, R7, R23, R10 ;  /* 0x0000001707057224 */ /* 0x000fe400078e020a */
[----:B------:R-:W-:Y:S02]  /*7330*/  IMAD.MOV.U32 R10, RZ, RZ, 0x1 ;  /* 0x00000001ff0a7424 */ /* 0x000fe400078e00ff */
[----:B------:R-:W-:Y:S01]  /*7340*/  IMAD.IADD R5, R9, 0x1, R5 ;  /* 0x0000000109057824 */ /* 0x000fe200078e0205 */
[----:B------:R-:W4:Y:S04]  /*7350*/  LDC R20, c[0x0][0x608] ;  /* 0x00018200ff147b82 */ /* 0x000f280000000800 */
[----:B0-----:R-:W-:-:S02]  /*7360*/  SHF.R.U64 R12, R8, R24, R5 ;  /* 0x00000018080c7219 */ /* 0x001fc40000001205 */
        /* <DEDUP_REMOVED lines=8> */
[----:B--2---:R-:W-:Y:S01]  /*73f0*/  IMAD R24, R13, R7, R4 ;  /* 0x000000070d187224 */ /* 0x004fe200078e0204 */
[----:B------:R2:W3:Y:S06]  /*7400*/  F2I.U32.TRUNC.NTZ R21, R8 ;  /* 0x0000000800157305 */ /* 0x0004ec000020f000 */
[----:B------:R-:W1:Y:S01]  /*7410*/  LDC R22, c[0x0][0x600] ;  /* 0x00018000ff167b82 */ /* 0x000e620000000800 */
[-CC-:B----4-:R-:W-:Y:S02]  /*7420*/  SHF.R.U64 R15, R12, R20.reuse, R5.reuse ;  /* 0x000000140c0f7219 */ /* 0x190fe40000001205 */
[----:B------:R-:W-:Y:S01]  /*7430*/  SHF.R.U32.HI R4, RZ, R20, R5 ;  /* 0x00000014ff047219 */ /* 0x000fe20000011605 */
[----:B------:R-:W-:-:S04]  /*7440*/  IMAD.MOV.U32 R20, RZ, RZ, -0x1 ;  /* 0xffffffffff147424 */ /* 0x000fc800078e00ff */
[----:B------:R-:W4:Y:S01]  /*7450*/  LDC R28, c[0x0][0x648] ;  /* 0x00019200ff1c7b82 */ /* 0x000f220000000800 */
[-C--:B0-----:R-:W-:Y:S02]  /*7460*/  SHF.L.U32 R7, R20, R25.reuse, RZ ;  /* 0x0000001914077219 */ /* 0x081fe400000006ff */
[-CC-:B------:R-:W-:Y:S02]  /*7470*/  SHF.R.U64 R20, R15, R25.reuse, R4.reuse ;  /* 0x000000190f147219 */ /* 0x180fe40000001204 */
[-C--:B------:R-:W-:Y:S02]  /*7480*/  SHF.R.U32.HI R5, RZ, R25.reuse, R4 ;  /* 0x00000019ff057219 */ /* 0x080fe40000011604 */
[----:B------:R-:W-:Y:S01]  /*7490*/  SHF.L.U32 R25, R10, R25, RZ ;  /* 0x000000190a197219 */ /* 0x000fe200000006ff */
[----:B------:R-:W0:Y:S01]  /*74a0*/  LDC R29, c[0x0][0x638] ;  /* 0x00018e00ff1d7b82 */ /* 0x000e220000000800 */
[----:B------:R-:W-:Y:S01]  /*74b0*/  LOP3.LUT R30, RZ, R7, RZ, 0x33, !PT ;  /* 0x00000007ff1e7212 */ /* 0x000fe200078e33ff */
[----:B------:R-:W-:-:S06]  /*74c0*/  IMAD.MOV.U32 R4, RZ, RZ, R20 ;  /* 0x000000ffff047224 */ /* 0x000fcc00078e0014 */
[----:B------:R-:W0:Y:S01]  /*74d0*/  LDC R31, c[0x0][0x610] ;  /* 0x00018400ff1f7b82 */ /* 0x000e220000000800 */
[----:B--23--:R-:W-:Y:S05]  /*74e0*/  @!P0 BRA `(.L_x_230) ;  /* 0x0000000000288947 */ /* 0x00cfea0003800000 */
[----:B------:R-:W2:Y:S02]  /*74f0*/  LDC R7, c[0x0][0x64c] ;  /* 0x00019300ff077b82 */ /* 0x000ea40000000800 */
[----:B--2---:R-:W-:-:S05]  /*7500*/  IADD3 R7, P0, R20, R7, RZ ;  /* 0x0000000714077210 */ /* 0x004fca0007f1e0ff */
        /* <DEDUP_REMOVED lines=8> */
.L_x_230:
[----:B------:R-:W-:Y:S01]  /*7590*/  ISETP.NE.AND P0, PT, R2, 0x1, PT ;  /* 0x000000010200780c */ /* 0x000fe20003f05270 */
[----:B-1----:R-:W-:Y:S01]  /*75a0*/  VIADD R11, R22, 0xffffffff ;  /* 0xffffffff160b7836 */ /* 0x002fe20000000000 */
[----:B----4-:R-:W-:Y:S01]  /*75b0*/  SHF.R.U64 R5, R4, R28, R5 ;  /* 0x0000001c04057219 */ /* 0x010fe20000001205 */
[----:B------:R-:W-:Y:S01]  /*75c0*/  IMAD.MOV R21, RZ, RZ, -R21 ;  /* 0x000000ffff157224 */ /* 0x000fe200078e0a15 */
[----:B------:R-:W-:Y:S01]  /*75d0*/  LOP3.LUT R4, R15, R30, RZ, 0xc0, !PT ;  /* 0x0000001e0f047212 */ /* 0x000fe200078ec0ff */
[----:B------:R-:W-:Y:S02]  /*75e0*/  IMAD.MOV.U32 R8, RZ, RZ, R14 ;  /* 0x000000ffff087224 */ /* 0x000fe400078e000e */
[----:B------:R-:W-:Y:S02]  /*75f0*/  IMAD.MOV R7, RZ, RZ, -R5 ;  /* 0x000000ffff077224 */ /* 0x000fe400078e0a05 */
[----:B------:R-:W-:Y:S01]  /*7600*/  IMAD R9, R25, R5, R4 ;  /* 0x0000000519097224 */ /* 0x000fe200078e0204 */
[----:B------:R-:W-:Y:S01]  /*7610*/  LOP3.LUT R5, R12, R11, RZ, 0xc0, !PT ;  /* 0x0000000b0c057212 */ /* 0x000fe200078ec0ff */
[----:B0-----:R-:W-:-:S02]  /*7620*/  IMAD R4, R7, R29, R20 ;  /* 0x0000001d07047224 */ /* 0x001fc400078e0214 */
[----:B------:R-:W-:Y:S02]  /*7630*/  @P0 IMAD R24, R23, R21, R6 ;  /* 0x0000001517180224 */ /* 0x000fe400078e0206 */
[----:B------:R-:W-:Y:S02]  /*7640*/  IMAD R4, R4, R22, R5 ;  /* 0x0000001604047224 */ /* 0x000fe400078e0205 */
[----:B------:R-:W-:Y:S02]  /*7650*/  IMAD R9, R9, R31, R24 ;  /* 0x0000001f09097224 */ /* 0x000fe400078e0218 */
[----:B------:R-:W-:-:S03]  /*7660*/  IMAD.MOV.U32 R7, RZ, RZ, 0x1 ;  /* 0x00000001ff077424 */ /* 0x000fc600078e00ff */
[----:B------:R-:W-:Y:S02]  /*7670*/  SEL R20, R4, R9, !P0 ;  /* 0x0000000904147207 */ /* 0x000fe40004000000 */
[----:B------:R-:W-:-:S07]  /*7680*/  SEL R9, R9, R4, !P0 ;  /* 0x0000000409097207 */ /* 0x000fce0004000000 */
.L_x_228:
[----:B------:R-:W-:-:S08]  /*7690*/  NOP ;  /* 0x0000000000007918 */ /* 0x000fd00000000000 */
[----:B------:R-:W0:-:S00]  /*76a0*/  USETMAXREG.DEALLOC.CTAPOOL 0x28 ;  /* 0x00000028000079c8 */ /* 0x000e0000080e0500 */
[----:B0-----:R-:W-:-:S13]  /*76b0*/  ISETP.NE.AND P0, PT, R0, RZ, PT ;  /* 0x000000ff0000720c */ /* 0x001fda0003f05270 */
[----:B------:R-:W-:Y:S05]  /*76c0*/  @P0 EXIT ;  /* 0x000000000000094d */ /* 0x000fea0003800000 */
[----:B------:R-:W-:Y:S01]  /*76d0*/  LOP3.LUT P0, RZ, R7, 0xff, RZ, 0xc0, !PT ;  /* 0x000000ff07ff7812 */ /* 0x000fe2000780c0ff */
[----:B------:R-:W-:Y:S02]  /*76e0*/  IMAD.MOV.U32 R0, RZ, RZ, 0x1 ;  /* 0x00000001ff007424 */ /* 0x000fe400078e00ff */
[----:B------:R-:W-:-:S10]  /*76f0*/  IMAD.MOV.U32 R12, RZ, RZ, RZ ;  /* 0x000000ffff0c7224 */ /* 0x000fd400078e00ff */
[----:B------:R-:W-:Y:S05]  /*7700*/  @!P0 BRA `(.L_x_231) ;  /* 0x0000000c00308947 */ /* 0x000fea0003800000 */
[----:B------:R-:W0:Y:S01]  /*7710*/  LDC R0, c[0x0][0x28c] ;  /* 0x0000a300ff007b82 */ /* 0x000e220000000800 */
[----:B------:R-:W-:Y:S01]  /*7720*/  LOP3.LUT P0, RZ, R18, 0x1f, RZ, 0xc0, !PT ;  /* 0x0000001f12ff7812 */ /* 0x000fe2000780c0ff */
[----:B------:R-:W-:Y:S01]  /*7730*/  ULDC UR5, c[0x0][0x600] ;  /* 0x0001800000057ab9 */ /* 0x000fe20000000800 */
[C---:B------:R-:W-:Y:S01]  /*7740*/  ISETP.NE.AND P2, PT, R3.reuse, RZ, PT ;  /* 0x000000ff0300720c */ /* 0x040fe20003f45270 */
[----:B------:R-:W-:Y:S01]  /*7750*/  ULDC UR4, c[0x0][0xc] ;  /* 0x0000030000047ab9 */ /* 0x000fe20000000800 */
[----:B------:R-:W-:Y:S01]  /*7760*/  ISETP.NE.OR P0, PT, R3, RZ, !P0 ;  /* 0x000000ff0300720c */ /* 0x000fe20004705670 */
[----:B------:R-:W-:Y:S01]  /*7770*/  UIADD3 UR16, UR5, -0x1, URZ ;  /* 0xffffffff05107890 */ /* 0x000fe2000fffe03f */
[----:B------:R-:W-:Y:S01]  /*7780*/  BSSY B0, `(.L_x_231) ;  /* 0x00000c4000007945 */ /* 0x000fe20003800000 */
[----:B------:R-:W-:Y:S01]  /*7790*/  ULDC UR6, c[0x0][0x658] ;  /* 0x0001960000067ab9 */ /* 0x000fe20000000800 */
[----:B------:R-:W-:Y:S01]  /*77a0*/  ULDC UR5, c[0x0][0x10] ;  /* 0x0000040000057ab9 */ /* 0x000fe20000000800 */
[----:B------:R-:W-:Y:S01]  /*77b0*/  UMOV UR7, 0xffffffff ;  /* 0xffffffff00077882 */ /* 0x000fe20000000000 */
[----:B------:R-:W-:Y:S01]  /*77c0*/  UMOV UR8, 0x1 ;  /* 0x0000000100087882 */ /* 0x000fe20000000000 */
[----:B------:R-:W-:Y:S01]  /*77d0*/  UIMAD.WIDE.U32 UR4, UR4, UR5, URZ ;  /* 0x00000005040472a5 */ /* 0x000fe2000f8e003f */
[----:B------:R-:W-:Y:S01]  /*77e0*/  IMAD.MOV.U32 R13, RZ, RZ, 0x1 ;  /* 0x00000001ff0d7424 */ /* 0x000fe200078e00ff */
[----:B------:R-:W-:Y:S01]  /*77f0*/  USHF.L.U32 UR7, UR7, UR6, URZ ;  /* 0x0000000607077299 */ /* 0x000fe2000800063f */
[----:B------:R-:W-:Y:S01]  /*7800*/  LOP3.LUT R11, R19, 0x2, RZ, 0xfc, !PT ;  /* 0x00000002130b7812 */ /* 0x000fe200078efcff */
[----:B------:R-:W-:Y:S01]  /*7810*/  USHF.L.U32 UR18, UR8, UR6, URZ ;  /* 0x0000000608127299 */ /* 0x000fe2000800063f */
[----:B------:R-:W-:Y:S01]  /*7820*/  IMAD.MOV.U32 R12, RZ, RZ, RZ ;  /* 0x000000ffff0c7224 */ /* 0x000fe200078e00ff */
[----:B------:R-:W-:Y:S01]  /*7830*/  ULOP3.LUT UR17, URZ, UR7, URZ, 0x33, !UPT ;  /* 0x000000073f117292 */ /* 0x000fe2000f8e333f */
[----:B------:R-:W-:Y:S01]  /*7840*/  ULDC UR6, c[0x0][0x14] ;  /* 0x0000050000067ab9 */ /* 0x000fe20000000800 */
[----:B------:R-:W-:Y:S01]  /*7850*/  ULDC.64 UR22, c[0x0][0x198] ;  /* 0x0000660000167ab9 */ /* 0x000fe20000000a00 */
[----:B------:R-:W-:Y:S01]  /*7860*/  UIMAD.WIDE.U32 UR20, UR4, UR6, URZ ;  /* 0x00000006041472a5 */ /* 0x000fe2000f8e003f */
[----:B0-----:R-:W-:Y:S01]  /*7870*/  VIADD R0, R0, 0x1f ;  /* 0x0000001f00007836 */ /* 0x001fe20000000000 */
[----:B------:R-:W-:-:S04]  /*7880*/  UIMAD UR13, UR5, UR6, URZ ;  /* 0x00000006050d72a4 */ /* 0x000fc8000f8e023f */
[----:B------:R-:W-:Y:S01]  /*7890*/  SHF.R.S32.HI R5, RZ, 0x1f, R0 ;  /* 0x0000001fff057819 */ /* 0x000fe20000011400 */
[----:B------:R-:W-:-:S03]  /*78a0*/  UIADD3 UR13, UR21, UR13, URZ ;  /* 0x0000000d150d7290 */ /* 0x000fc6000fffe03f */
[----:B------:R-:W-:Y:S01]  /*78b0*/  LEA.HI R3, R5, R0, RZ, 0x5 ;  /* 0x0000000005037211 */ /* 0x000fe200078f28ff */
[----:B------:R-:W-:-:S03]  /*78c0*/  IMAD.MOV.U32 R0, RZ, RZ, 0x1 ;  /* 0x00000001ff007424 */ /* 0x000fc600078e00ff */
[----:B------:R-:W-:-:S05]  /*78d0*/  SHF.R.S32.HI R3, RZ, 0x5, R3 ;  /* 0x00000005ff037819 */ /* 0x000fca0000011403 */
[----:B------:R-:W-:-:S07]  /*78e0*/  VIADD R10, R3, 0x1 ;  /* 0x00000001030a7836 */ /* 0x000fce0000000000 */
.L_x_243:
[----:B------:R-:W-:-:S03]  /*78f0*/  UMOV UR4, 0xffffffff ;  /* 0xffffffff00047882 */ /* 0x000fc60000000000 */
[----:B------:R-:W-:Y:S05]  /*7900*/  BRA.DIV UR4, `(.L_x_232) ;  /* 0x0000001a048c7947 */ /* 0x000fea000b800000 */
[----:B------:R-:W-:-:S13]  /*7910*/  ELECT P6, URZ, PT ;  /* 0x00000000003f782f */ /* 0x000fda00038c0000 */
.L_x_275:
[----:B------:R-:W0:Y:S01]  /*7920*/  LDC R4, c[0x0][0x28c] ;  /* 0x0000a300ff047b82 */ /* 0x000e220000000800 */
[----:B------:R-:W-:Y:S01]  /*7930*/  BSSY B1, `(.L_x_233) ;  /* 0x0000037000017945 */ /* 0x000fe20003800000 */
[----:B0-----:R-:W-:-:S13]  /*7940*/  ISETP.LT.OR P6, PT, R4, 0x1, !P6 ;  /* 0x000000010400780c */ /* 0x001fda00077c1670 */
[----:B------:R-:W-:Y:S05]  /*7950*/  @P6 BRA `(.L_x_234) ;  /* 0x0000000000d06947 */ /* 0x000fea0003800000 */
[----:B------:R-:W-:Y:S02]  /*7960*/  IMAD R20, R20, 0x60, RZ ;  /* 0x0000006014147824 */ /* 0x000fe400078e02ff */
[----:B------:R-:W-:Y:S02]  /*7970*/  IMAD R15, R9, 0xc0, RZ ;  /* 0x000000c0090f7824 */ /* 0x000fe400078e02ff */
[----:B------:R-:W-:Y:S02]  /*7980*/  IMAD.MOV.U32 R18, RZ, RZ, RZ ;  /* 0x000000ffff127224 */ /* 0x000fe400078e00ff */
[----:B------:R-:W-:Y:S02]  /*7990*/  IMAD.MOV.U32 R4, RZ, RZ, R10 ;  /* 0x000000ffff047224 */ /* 0x000fe400078e000a */
[----:B------:R-:W-:Y:S02]  /*79a0*/  IMAD.MOV.U32 R5, RZ, RZ, R0 ;  /* 0x000000ffff057224 */ /* 0x000fe400078e0000 */
[----:B------:R-:W-:-:S07]  /*79b0*/  IMAD.MOV.U32 R6, RZ, RZ, R12 ;  /* 0x000000ffff067224 */ /* 0x000fce00078e000c */
.L_x_238:
[----:B------:R-:W0:Y:S01]  /*79c0*/  S2R R14, SR_CgaCtaId ;  /* 0x00000000000e7919 */ /* 0x000e220000008800 */
[----:B------:R-:W-:Y:S01]  /*79d0*/  MOV R7, 0x400 ;  /* 0x0000040000077802 */ /* 0x000fe20000000f00 */
[----:B------:R-:W1:Y:S03]  /*79e0*/  @!P2 LDC R9, c[0x0][0x500] ;  /* 0x00014000ff09ab82 */ /* 0x000e660000000800 */
[----:B0-----:R-:W-:Y:S02]  /*79f0*/  LEA R21, R14, R7, 0x18 ;  /* 0x000000070e157211 */ /* 0x001fe400078ec0ff */
[----:B------:R-:W-:-:S03]  /*7a00*/  SHF.L.U32 R7, R5, 0x1f, RZ ;  /* 0x0000001f05077819 */ /* 0x000fc600000006ff */
[----:B------:R-:W-:-:S04]  /*7a10*/  IMAD R14, R6, 0x8, R21 ;  /* 0x00000008060e7824 */ /* 0x000fc800078e0215 */
[----:B------:R-:W0:Y:S02]  /*7a20*/  SYNCS.PHASECHK.TRANS64.TRYWAIT P1, [R14+URZ+0xc8], R7 ;  /* 0x0000c8070e0075a7 */ /* 0x000e24000802017f */
[----:B01----:R-:W-:Y:S05]  /*7a30*/  @!P1 BRA `(.L_x_235) ;  /* 0x0000001800609947 */ /* 0x003fea0003800000 */
.L_x_276:
[----:B0-----:R-:W-:Y:S01]  /*7a40*/  PRMT R7, R11, 0x9910, RZ ;  /* 0x000099100b077816 */ /* 0x001fe200000000ff */
[----:B------:R0:W-:Y:S03]  /*7a50*/  @!P2 SYNCS.ARRIVE.TRANS64 RZ, [R14+URZ], R9 ;  /* 0x000000090effa9a7 */ /* 0x0001e6000800003f */
[----:B------:R-:W-:-:S13]  /*7a60*/  ISETP.NE.AND P1, PT, R7, 0x2, PT ;  /* 0x000000020700780c */ /* 0x000fda0003f25270 */
[----:B0-----:R-:W-:Y:S05]  /*7a70*/  @P1 BRA `(.L_x_236) ;  /* 0x0000000000041947 */ /* 0x001fea0003800000 */
[----:B------:R-:W-:Y:S01]  /*7a80*/  BPT.TRAP 0x1 ;  /* 0x000000040000795c */ /* 0x000fe20000300000 */
.L_x_236:
[----:B------:R-:W-:Y:S05]  /*7a90*/  @P0 BRA `(.L_x_237) ;  /* 0x0000000000040947 */ /* 0x000fea0003800000 */
[----:B------:R-:W-:Y:S01]  /*7aa0*/  BPT.TRAP 0x1 ;  /* 0x000000040000795c */ /* 0x000fe20000300000 */
.L_x_237:
[--C-:B------:R-:W-:Y:S01]  /*7ab0*/  IMAD R7, R6, 0x1800, R21.reuse ;  /* 0x0000180006077824 */ /* 0x100fe200078e0215 */
[----:B------:R-:W-:Y:S01]  /*7ac0*/  R2UR UR9, R14 ;  /* 0x000000000e0972ca */ /* 0x000fe200000e0000 */
[----:B------:R-:W-:Y:S01]  /*7ad0*/  IMAD R21, R6, 0xc00, R21 ;  /* 0x00000c0006157824 */ /* 0x000fe200078e0215 */
[----:B------:R-:W-:Y:S01]  /*7ae0*/  UIADD3 UR4, UP0, UR22, 0xf0, URZ ;  /* 0x000000f016047890 */ /* 0x000fe2000ff1e03f */
[----:B------:R-:W-:Y:S01]  /*7af0*/  VIADD R4, R4, 0xffffffff ;  /* 0xffffffff04047836 */ /* 0x000fe20000000000 */
[----:B------:R-:W-:Y:S01]  /*7b00*/  R2UR UR5, R7 ;  /* 0x00000000070572ca */ /* 0x000fe200000e0000 */
[----:B------:R-:W-:Y:S01]  /*7b10*/  UIADD3 UR24, UP1, UR22, 0x1f0, URZ ;  /* 0x000001f016187890 */ /* 0x000fe2000ff3e03f */
[----:B------:R-:W-:Y:S01]  /*7b20*/  R2UR UR8, R21 ;  /* 0x00000000150872ca */ /* 0x000fe200000e0000 */
[----:B------:R-:W-:Y:S01]  /*7b30*/  VIADD R6, R6, 0x1 ;  /* 0x0000000106067836 */ /* 0x000fe20000000000 */
[----:B------:R-:W-:Y:S01]  /*7b40*/  R2UR UR11, R15 ;  /* 0x000000000f0b72ca */ /* 0x000fe200000e0000 */
[----:B------:R-:W-:Y:S01]  /*7b50*/  UIADD3.X UR25, URZ, UR23, URZ, UP1, !UPT ;  /* 0x000000173f197290 */ /* 0x000fe20008ffe43f */
[----:B------:R-:W-:Y:S01]  /*7b60*/  R2UR UR10, R18 ;  /* 0x00000000120a72ca */ /* 0x000fe200000e0000 */
[----:B------:R-:W-:Y:S01]  /*7b70*/  UMOV UR6, 0x0 ;  /* 0x0000000000067882 */ /* 0x000fe20000000000 */
[----:B------:R-:W-:Y:S01]  /*7b80*/  R2UR UR12, R8 ;  /* 0x00000000080c72ca */ /* 0x000fe200000e0000 */
[----:B------:R-:W-:Y:S01]  /*7b90*/  UMOV UR7, 0x10000000 ;  /* 0x1000000000077882 */ /* 0x000fe20000000000 */
[----:B------:R-:W-:Y:S01]  /*7ba0*/  R2UR UR19, R20 ;  /* 0x00000000141372ca */ /* 0x000fe200000e0000 */
[----:B------:R-:W-:Y:S01]  /*7bb0*/  VIADD R18, R18, 0x20 ;  /* 0x0000002012127836 */ /* 0x000fe20000000000 */
[----:B------:R-:W-:Y:S01]  /*7bc0*/  ISETP.GT.AND P3, PT, R4, 0x1, PT ;  /* 0x000000010400780c */ /* 0x000fe20003f64270 */
[----:B------:R-:W-:Y:S01]  /*7bd0*/  UIADD3 UR14, UR5, 0x280, URZ ;  /* 0x00000280050e7890 */ /* 0x000fe2000fffe03f */
[----:B------:R-:W-:Y:S01]  /*7be0*/  ISETP.NE.AND P1, PT, R6, 0x19, PT ;  /* 0x000000190600780c */ /* 0x000fe20003f25270 */
[----:B------:R-:W-:-:S02]  /*7bf0*/  UIADD3.X UR5, URZ, UR23, URZ, UP0, !UPT ;  /* 0x000000173f057290 */ /* 0x000fc400087fe43f */
[----:B------:R-:W-:Y:S01]  /*7c00*/  UIADD3 UR15, UR8, 0x25a80, URZ ;  /* 0x00025a80080f7890 */ /* 0x000fe2000fffe03f */
[----:B------:R-:W-:Y:S02]  /*7c10*/  SEL R14, RZ, 0x1, P1 ;  /* 0x00000001ff0e7807 */ /* 0x000fe40000800000 */
[----:B------:R-:W-:Y:S01]  /*7c20*/  UMOV UR8, UR14 ;  /* 0x0000000e00087c82 */ /* 0x000fe20008000000 */
[----:B------:R-:W-:Y:S02]  /*7c30*/  SEL R6, R6, RZ, P1 ;  /* 0x000000ff06067207 */ /* 0x000fe40000800000 */
[----:B------:R-:W-:Y:S01]  /*7c40*/  LOP3.LUT R5, R5, R14, RZ, 0x3c, !PT ;  /* 0x0000000e05057212 */ /* 0x000fe200078e3cff */
[----:B------:R0:W-:Y:S02]  /*7c50*/  UTMALDG.3D [UR8], [UR4], desc[UR6] ;  /* 0x00000608040075b4 */ /* 0x0001e40008011000 */
[----:B0-----:R-:W-:Y:S01]  /*7c60*/  UMOV UR8, UR15 ;  /* 0x0000000f00087c82 */ /* 0x001fe20008000000 */
[----:B------:R-:W-:-:S02]  /*7c70*/  UMOV UR11, UR19 ;  /* 0x00000013000b7c82 */ /* 0x000fc40008000000 */
[----:B------:R0:W-:Y:S02]  /*7c80*/  UTMALDG.3D [UR8], [UR24], desc[UR6] ;  /* 0x00000608180075b4 */ /* 0x0001e40008011000 */
[----:B0-----:R-:W-:Y:S05]  /*7c90*/  @P3 BRA `(.L_x_238) ;  /* 0xfffffffc00483947 */ /* 0x001fea000383ffff */
.L_x_234:
[----:B------:R-:W-:Y:S05]  /*7ca0*/  BSYNC B1 ;  /* 0x0000000000017941 */ /* 0x000fea0003800000 */
.L_x_233:
[----:B------:R-:W-:Y:S01]  /*7cb0*/  LOP3.LUT P3, RZ, R13, 0xff, RZ, 0xc0, !PT ;  /* 0x000000ff0dff7812 */ /* 0x000fe2000786c0ff */
[----:B------:R-:W-:Y:S01]  /*7cc0*/  IMAD.IADD R12, R3, 0x1, R12 ;  /* 0x00000001030c7824 */ /* 0x000fe200078e020c */
[----:B------:R-:W-:Y:S01]  /*7cd0*/  IADD3 R16, P4, R16, UR20, RZ ;  /* 0x0000001410107c10 */ /* 0x000fe2000ff9e0ff */
[----:B------:R-:W-:Y:S01]  /*7ce0*/  ULDC.64 UR4, c[0x0][0x650] ;  /* 0x0001940000047ab9 */ /* 0x000fe20000000a00 */
[----:B------:R-:W-:Y:S01]  /*7cf0*/  BSSY B1, `(.L_x_239) ;  /* 0x000006a000017945 */ /* 0x000fe20003800000 */
[----:B------:R-:W-:Y:S01]  /*7d00*/  IMAD.MOV.U32 R9, RZ, RZ, -0x1 ;  /* 0xffffffffff097424 */ /* 0x000fe200078e00ff */
[----:B------:R-:W-:Y:S01]  /*7d10*/  ISETP.GT.U32.AND P1, PT, R12, 0x18, PT ;  /* 0x000000180c00780c */ /* 0x000fe20003f24070 */
[----:B------:R-:W-:Y:S01]  /*7d20*/  IMAD.MOV.U32 R20, RZ, RZ, -0x1 ;  /* 0xffffffffff147424 */ /* 0x000fe200078e00ff */
[----:B------:R-:W-:Y:S01]  /*7d30*/  IADD3.X R17, R17, UR13, RZ, P4, !PT ;  /* 0x0000000d11117c10 */ /* 0x000fe2000a7fe4ff */
[----:B------:R-:W-:Y:S01]  /*7d40*/  IMAD.MOV.U32 R8, RZ, RZ, -0x1 ;  /* 0xffffffffff087424 */ /* 0x000fe200078e00ff */
[----:B------:R-:W-:-:S02]  /*7d50*/  ISETP.LT.U32.AND P1, PT, R3, 0x19, P1 ;  /* 0x000000190300780c */ /* 0x000fc40000f21070 */
[----:B------:R-:W-:Y:S01]  /*7d60*/  PRMT R13, RZ, 0x7610, R13 ;  /* 0x00007610ff0d7816 */ /* 0x000fe2000000000d */
[----:B------:R-:W0:Y:S01]  /*7d70*/  @P3 S2R R5, SR_CgaCtaId ;  /* 0x0000000000053919 */ /* 0x000e220000008800 */
[----:B------:R-:W-:-:S04]  /*7d80*/  @P3 MOV R4, 0x400 ;  /* 0x0000040000043802 */ /* 0x000fc80000000f00 */
[----:B0-----:R-:W-:Y:S01]  /*7d90*/  @P3 LEA R6, R5, R4, 0x18 ;  /* 0x0000000405063211 */ /* 0x001fe200078ec0ff */
[----:B------:R-:W-:-:S03]  /*7da0*/  IMAD.WIDE.U32 R4, R12, 0x51eb851f, RZ ;  /* 0x51eb851f0c047825 */ /* 0x000fc600078e00ff */
[----:B------:R0:W-:Y:S01]  /*7db0*/  @P3 SYNCS.ARRIVE.TRANS64.A1T0 RZ, [R6+URZ+0x1a8], RZ ;  /* 0x0001a8ff06ff39a7 */ /* 0x0001e2000810003f */
[----:B------:R-:W-:Y:S02]  /*7dc0*/  ISETP.GE.U32.AND P3, PT, R3, 0x19, PT ;  /* 0x000000190300780c */ /* 0x000fe40003f66070 */
[----:B------:R-:W-:Y:S02]  /*7dd0*/  SHF.R.U32.HI R7, RZ, 0x3, R5 ;  /* 0x00000003ff077819 */ /* 0x000fe40000011605 */
[----:B------:R-:W-:Y:S02]  /*7de0*/  SEL R5, RZ, 0x1, !P1 ;  /* 0x00000001ff057807 */ /* 0x000fe40004800000 */
[----:B------:R-:W-:Y:S01]  /*7df0*/  ISETP.GE.U32.AND P1, PT, R16, UR4, PT ;  /* 0x0000000410007c0c */ /* 0x000fe2000bf26070 */
[----:B------:R-:W-:Y:S01]  /*7e00*/  IMAD R12, R7, -0x19, R12 ;  /* 0xffffffe7070c7824 */ /* 0x000fe200078e020c */
[----:B------:R-:W-:Y:S02]  /*7e10*/  LOP3.LUT R0, R0, R5, RZ, 0x3c, !PT ;  /* 0x0000000500007212 */ /* 0x000fe400078e3cff */
[----:B------:R-:W-:-:S02]  /*7e20*/  ISETP.GE.U32.AND.EX P1, PT, R17, UR5, PT, P1 ;  /* 0x0000000511007c0c */ /* 0x000fc4000bf26110 */
[----:B------:R-:W-:Y:S02]  /*7e30*/  PRMT R4, RZ, 0x7610, R4 ;  /* 0x00007610ff047816 */ /* 0x000fe40000000004 */
[----:B------:R-:W-:-:S09]  /*7e40*/  @P3 LOP3.LUT R0, R0, 0x1, R7, 0x78, !PT ;  /* 0x0000000100003812 */ /* 0x000fd200078e7807 */
[----:B0-----:R-:W-:Y:S05]  /*7e50*/  @P1 BRA `(.L_x_240) ;  /* 0x00000004004c1947 */ /* 0x001fea0003800000 */
[----:B------:R-:W-:Y:S01]  /*7e60*/  ULDC.64 UR4, c[0x0][0x628] ;  /* 0x00018a0000047ab9 */ /* 0x000fe20000000a00 */
[----:B------:R-:W0:Y:S01]  /*7e70*/  S2R R15, SR_CTAID.X ;  /* 0x00000000000f7919 */ /* 0x000e220000002500 */
[----:B------:R-:W-:Y:S01]  /*7e80*/  ISETP.NE.U32.AND P1, PT, RZ, UR4, PT ;  /* 0x00000004ff007c0c */ /* 0x000fe2000bf25070 */
[----:B------:R-:W-:Y:S01]  /*7e90*/  ULDC UR7, c[0x0][0x630] ;  /* 0x00018c0000077ab9 */ /* 0x000fe20000000800 */
[----:B------:R-:W-:Y:S01]  /*7ea0*/  IMAD.MOV.U32 R4, RZ, RZ, R16 ;  /* 0x000000ffff047224 */ /* 0x000fe200078e0010 */
[----:B------:R-:W1:Y:S01]  /*7eb0*/  S2R R14, SR_CTAID.Y ;  /* 0x00000000000e7919 */ /* 0x000e620000002600 */
[----:B------:R-:W-:Y:S01]  /*7ec0*/  ISETP.NE.AND.EX P1, PT, RZ, UR5, PT, P1 ;  /* 0x00000005ff007c0c */ /* 0x000fe2000bf25310 */
[----:B------:R-:W-:-:S12]  /*7ed0*/  IMAD.MOV.U32 R5, RZ, RZ, R17 ;  /* 0x000000ffff057224 */ /* 0x000fd800078e0011 */
[----:B------:R-:W-:Y:S05]  /*7ee0*/  @!P1 BRA `(.L_x_241) ;  /* 0x0000000000289947 */ /* 0x000fea0003800000 */
[----:B------:R-:W-:Y:S02]  /*7ef0*/  ULDC UR6, c[0x0][0x634] ;  /* 0x00018d0000067ab9 */ /* 0x000fe40000000800 */
[----:B------:R-:W-:-:S05]  /*7f00*/  IADD3 R9, P1, R16, UR6, RZ ;  /* 0x0000000610097c10 */ /* 0x000fca000ff3e0ff */
[----:B------:R-:W-:-:S04]  /*7f10*/  IMAD.X R21, RZ, RZ, R17, P1 ;  /* 0x000000ffff157224 */ /* 0x000fc800008e0611 */
[----:B------:R-:W-:-:S04]  /*7f20*/  IMAD.WIDE.U32 R6, R21, UR4, RZ ;  /* 0x0000000415067c25 */ /* 0x000fc8000f8e00ff */
[----:B------:R-:W-:-:S04]  /*7f30*/  IMAD.WIDE.U32 R6, P1, R9, UR5, R6 ;  /* 0x0000000509067c25 */ /* 0x000fc8000f820006 */
[----:B------:R-:W-:-:S04]  /*7f40*/  IMAD.WIDE.U32 R8, R9, UR4, RZ ;  /* 0x0000000409087c25 */ /* 0x000fc8000f8e00ff */
[----:B------:R-:W-:Y:S01]  /*7f50*/  IMAD.X R5, RZ, RZ, RZ, P1 ;  /* 0x000000ffff057224 */ /* 0x000fe200008e06ff */
[----:B------:R-:W-:Y:S01]  /*7f60*/  IADD3 RZ, P1, R9, R6, RZ ;  /* 0x0000000609ff7210 */ /* 0x000fe20007f3e0ff */
[----:B------:R-:W-:-:S04]  /*7f70*/  IMAD.MOV.U32 R4, RZ, RZ, R7 ;  /* 0x000000ffff047224 */ /* 0x000fc800078e0007 */
[----:B------:R-:W-:-:S08]  /*7f80*/  IMAD.WIDE.U32.X R4, R21, UR5, R4, P1 ;  /* 0x0000000515047c25 */ /* 0x000fd000088e0404 */
.L_x_241:
[--C-:B------:R-:W-:Y:S01]  /*7f90*/  SHF.R.U64 R8, R4, UR7, R5.reuse ;  /* 0x0000000704087c19 */ /* 0x100fe20008001205 */
[----:B------:R-:W-:Y:S01]  /*7fa0*/  ULDC.64 UR4, c[0x0][0x620] ;  /* 0x0001880000047ab9 */ /* 0x000fe20000000a00 */
[----:B------:R-:W-:Y:S01]  /*7fb0*/  SHF.R.U32.HI R4, RZ, UR7, R5 ;  /* 0x00000007ff047c19 */ /* 0x000fe20008011605 */
[----:B------:R-:W2:Y:S01]  /*7fc0*/  LDC R24, c[0x0][0x144] ;  /* 0x00005100ff187b82 */ /* 0x000ea20000000800 */
[----:B------:R-:W-:Y:S01]  /*7fd0*/  IADD3 R7, P1, RZ, -R8, RZ ;  /* 0x80000008ff077210 */ /* 0x000fe20007f3e0ff */
[----:B------:R-:W-:Y:S01]  /*7fe0*/  ULDC.64 UR8, c[0x0][0x640] ;  /* 0x0001900000087ab9 */ /* 0x000fe20000000a00 */
[----:B0-----:R-:W-:Y:S01]  /*7ff0*/  I2FP.F32.U32 R9, R15 ;  /* 0x0000000f00097245 */ /* 0x001fe20000201000 */
[----:B------:R-:W-:Y:S02]  /*8000*/  ULDC UR6, c[0x0][0x608] ;  /* 0x0001820000067ab9 */ /* 0x000fe40000000800 */
[----:B------:R-:W-:Y:S01]  /*8010*/  IMAD.X R4, RZ, RZ, ~R4, P1 ;  /* 0x000000ffff047224 */ /* 0x000fe200008e0e04 */
[----:B------:R-:W-:Y:S01]  /*8020*/  ISETP.NE.U32.AND P1, PT, RZ, UR8, PT ;  /* 0x00000008ff007c0c */ /* 0x000fe2000bf25070 */
[----:B------:R-:W0:Y:S02]  /*8030*/  LDC R21, c[0x0][0x148] ;  /* 0x00005200ff157b82 */ /* 0x000e240000000800 */
[----:B------:R-:W-:Y:S01]  /*8040*/  IMAD R6, R4, UR4, RZ ;  /* 0x0000000404067c24 */ /* 0x000fe2000f8e02ff */
[----:B------:R-:W-:Y:S01]  /*8050*/  ISETP.NE.AND.EX P1, PT, RZ, UR9, PT, P1 ;  /* 0x00000009ff007c0c */ /* 0x000fe2000bf25310 */
[----:B------:R-:W-:Y:S01]  /*8060*/  IMAD.WIDE.U32 R4, R7, UR4, R16 ;  /* 0x0000000407047c25 */ /* 0x000fe2000f8e0010 */
[----:B------:R-:W-:-:S03]  /*8070*/  ULDC UR4, c[0x0][0x150] ;  /* 0x0000540000047ab9 */ /* 0x000fc60000000800 */
[----:B------:R-:W-:Y:S02]  /*8080*/  IMAD R7, R7, UR5, R6 ;  /* 0x0000000507077c24 */ /* 0x000fe4000f8e0206 */
[----:B------:R-:W-:Y:S01]  /*8090*/  FMUL R6, R9, UR4 ;  /* 0x0000000409067c20 */ /* 0x000fe20008400000 */
[----:B------:R-:W-:Y:S01]  /*80a0*/  ULDC UR4, c[0x0][0x618] ;  /* 0x0001860000047ab9 */ /* 0x000fe20000000800 */
[----:B------:R-:W-:Y:S01]  /*80b0*/  ULDC UR5, c[0x0][0x154] ;  /* 0x0000550000057ab9 */ /* 0x000fe20000000800 */
[----:B------:R-:W-:-:S03]  /*80c0*/  IMAD.IADD R5, R5, 0x1, R7 ;  /* 0x0000000105057824 */ /* 0x000fc600078e0207 */
[----:B------:R-:W3:Y:S02]  /*80d0*/  F2I.U32.TRUNC.NTZ R6, R6 ;  /* 0x0000000600067305 */ /* 0x000ee4000020f000 */
[----:B------:R-:W-:Y:S02]  /*80e0*/  SHF.R.U64 R9, R4, UR4, R5 ;  /* 0x0000000404097c19 */ /* 0x000fe40008001205 */
[----:B-1----:R-:W-:-:S05]  /*80f0*/  I2FP.F32.U32 R4, R14 ;  /* 0x0000000e00047245 */ /* 0x002fca0000201000 */
[----:B------:R-:W-:Y:S01]  /*8100*/  FMUL R22, R4, UR5 ;  /* 0x0000000504167c20 */ /* 0x000fe20008400000 */
[----:B------:R-:W-:Y:S01]  /*8110*/  SHF.R.U32.HI R4, RZ, UR4, R5 ;  /* 0x00000004ff047c19 */ /* 0x000fe20008011605 */
[----:B------:R-:W-:-:S03]  /*8120*/  ULDC UR4, c[0x0][0x658] ;  /* 0x0001960000047ab9 */ /* 0x000fc60000000800 */
[--C-:B------:R-:W-:Y:S01]  /*8130*/  SHF.R.U64 R20, R9, UR6, R4.reuse ;  /* 0x0000000609147c19 */ /* 0x100fe20008001204 */
[----:B------:R-:W1:Y:S01]  /*8140*/  F2I.U32.TRUNC.NTZ R22, R22 ;  /* 0x0000001600167305 */ /* 0x000e62000020f000 */
[----:B------:R-:W-:Y:S01]  /*8150*/  SHF.R.U32.HI R5, RZ, UR6, R4 ;  /* 0x00000006ff057c19 */ /* 0x000fe20008011604 */
[----:B---3--:R-:W-:-:S03]  /*8160*/  IMAD.MOV R6, RZ, RZ, -R6 ;  /* 0x000000ffff067224 */ /* 0x008fc600078e0a06 */
[----:B------:R-:W-:Y:S01]  /*8170*/  SHF.R.U64 R18, R20, UR4, R5 ;  /* 0x0000000414127c19 */ /* 0x000fe20008001205 */
[----:B--2---:R-:W-:Y:S01]  /*8180*/  IMAD R15, R24, R6, R15 ;  /* 0x00000006180f7224 */ /* 0x004fe200078e020f */
[----:B------:R-:W-:-:S03]  /*8190*/  SHF.R.U32.HI R23, RZ, UR4, R5 ;  /* 0x00000004ff177c19 */ /* 0x000fc60008011605 */
[----:B------:R-:W-:Y:S02]  /*81a0*/  IMAD.MOV.U32 R4, RZ, RZ, R18 ;  /* 0x000000ffff047224 */ /* 0x000fe400078e0012 */
[----:B------:R-:W-:Y:S01]  /*81b0*/  IMAD.MOV.U32 R5, RZ, RZ, R23 ;  /* 0x000000ffff057224 */ /* 0x000fe200078e0017 */
[----:B-1----:R-:W-:Y:S06]  /*81c0*/  @!P1 BRA `(.L_x_242) ;  /* 0x0000000000289947 */ /* 0x002fec0003800000 */
[----:B------:R-:W-:Y:S02]  /*81d0*/  ULDC UR4, c[0x0][0x64c] ;  /* 0x0001930000047ab9 */ /* 0x000fe40000000800 */
[----:B------:R-:W-:-:S05]  /*81e0*/  IADD3 R5, P1, R18, UR4, RZ ;  /* 0x0000000412057c10 */ /* 0x000fca000ff3e0ff */
[----:B------:R-:W-:-:S04]  /*81f0*/  IMAD.X R23, RZ, RZ, R23, P1 ;  /* 0x000000ffff177224 */ /* 0x000fc800008e0617 */
[----:B------:R-:W-:-:S04]  /*8200*/  IMAD.WIDE.U32 R6, R23, UR8, RZ ;  /* 0x0000000817067c25 */ /* 0x000fc8000f8e00ff */
[----:B------:R-:W-:-:S04]  /*8210*/  IMAD.WIDE.U32 R6, P1, R5, UR9, R6 ;  /* 0x0000000905067c25 */ /* 0x000fc8000f820006 */
[----:B------:R-:W-:-:S04]  /*8220*/  IMAD.WIDE.U32 R4, R5, UR8, RZ ;  /* 0x0000000805047c25 */ /* 0x000fc8000f8e00ff */
[----:B------:R-:W-:Y:S01]  /*8230*/  IMAD.MOV.U32 R4, RZ, RZ, R7 ;  /* 0x000000ffff047224 */ /* 0x000fe200078e0007 */
[----:B------:R-:W-:Y:S01]  /*8240*/  IADD3 RZ, P3, R5, R6, RZ ;  /* 0x0000000605ff7210 */ /* 0x000fe20007f7e0ff */
[----:B------:R-:W-:-:S04]  /*8250*/  IMAD.X R5, RZ, RZ, RZ, P1 ;  /* 0x000000ffff057224 */ /* 0x000fc800008e06ff */
[----:B------:R-:W-:-:S08]  /*8260*/  IMAD.WIDE.U32.X R4, R23, UR9, R4, P3 ;  /* 0x0000000917047c25 */ /* 0x000fd000098e0404 */
.L_x_242:
[----:B------:R-:W-:Y:S01]  /*8270*/  ISETP.NE.AND P1, PT, R2, 0x1, PT ;  /* 0x000000010200780c */ /* 0x000fe20003f25270 */
[----:B------:R-:W-:Y:S01]  /*8280*/  ULDC UR4, c[0x0][0x648] ;  /* 0x0001920000047ab9 */ /* 0x000fe20000000800 */
[----:B------:R-:W-:Y:S01]  /*8290*/  LOP3.LUT R20, R20, UR17, RZ, 0xc0, !PT ;  /* 0x0000001114147c12 */ /* 0x000fe2000f8ec0ff */
[----:B------:R-:W-:Y:S01]  /*82a0*/  IMAD.MOV R22, RZ, RZ, -R22 ;  /* 0x000000ffff167224 */ /* 0x000fe200078e0a16 */
[----:B------:R-:W-:Y:S01]  /*82b0*/  SHF.R.U64 R5, R4, UR4, R5 ;  /* 0x0000000404057c19 */ /* 0x000fe20008001205 */
[----:B------:R-:W-:Y:S01]  /*82c0*/  ULDC UR4, c[0x0][0x638] ;  /* 0x00018e0000047ab9 */ /* 0x000fe20000000800 */
[----:B------:R-:W-:Y:S01]  /*82d0*/  LOP3.LUT R9, R9, UR16, RZ, 0xc0, !PT ;  /* 0x0000001009097c12 */ /* 0x000fe2000f8ec0ff */
[----:B------:R-:W-:Y:S01]  /*82e0*/  ULDC UR5, c[0x0][0x610] ;  /* 0x0001840000057ab9 */ /* 0x000fe20000000800 */
[----:B------:R-:W-:Y:S02]  /*82f0*/  IMAD.MOV.U32 R4, RZ, RZ, 0x1 ;  /* 0x00000001ff047424 */ /* 0x000fe400078e00ff */
[----:B------:R-:W-:-:S02]  /*8300*/  IMAD.MOV R7, RZ, RZ, -R5 ;  /* 0x000000ffff077224 */ /* 0x000fc400078e0a05 */
[----:B------:R-:W-:Y:S02]  /*8310*/  IMAD R20, R5, UR18, R20 ;  /* 0x0000001205147c24 */ /* 0x000fe4000f8e0214 */
[----:B0-----:R-:W-:Y:S02]  /*8320*/  @P1 IMAD R15, R21, R22, R14 ;  /* 0x00000016150f1224 */ /* 0x001fe400078e020e */
[----:B------:R-:W-:Y:S01]  /*8330*/  IMAD R18, R7, UR4, R18 ;  /* 0x0000000407127c24 */ /* 0x000fe2000f8e0212 */
[----:B------:R-:W-:Y:S01]  /*8340*/  ULDC UR4, c[0x0][0x600] ;  /* 0x0001800000047ab9 */ /* 0x000fe20000000800 */
[----:B------:R-:W-:Y:S02]  /*8350*/  IMAD R15, R20, UR5, R15 ;  /* 0x00000005140f7c24 */ /* 0x000fe4000f8e020f */
[----:B------:R-:W-:-:S05]  /*8360*/  IMAD R18, R18, UR4, R9 ;  /* 0x0000000412127c24 */ /* 0x000fca000f8e0209 */
[----:B------:R-:W-:Y:S02]  /*8370*/  SEL R20, R18, R15, !P1 ;  /* 0x0000000f12147207 */ /* 0x000fe40004800000 */
[----:B------:R-:W-:-:S07]  /*8380*/  SEL R9, R15, R18, !P1 ;  /* 0x000000120f097207 */ /* 0x000fce0004800000 */
.L_x_240:
[----:B------:R-:W-:Y:S05]  /*8390*/  BSYNC B1 ;  /* 0x0000000000017941 */ /* 0x000fea0003800000 */
.L_x_239:
[----:B------:R-:W-:-:S13]  /*83a0*/  LOP3.LUT P1, RZ, R4, 0xff, RZ, 0xc0, !PT ;  /* 0x000000ff04ff7812 */ /* 0x000fda000782c0ff */
[----:B------:R-:W-:Y:S05]  /*83b0*/  @P1 BRA `(.L_x_243) ;  /* 0xfffffff4004c1947 */ /* 0x000fea000383ffff */
[----:B------:R-:W-:Y:S05]  /*83c0*/  BSYNC B0 ;  /* 0x0000000000007941 */ /* 0x000fea0003800000 */
.L_x_231:
[----:B------:R-:W-:-:S03]  /*83d0*/  UMOV UR4, 0xffffffff ;  /* 0xffffffff00047882 */ /* 0x000fc60000000000 */
[----:B------:R-:W-:Y:S05]  /*83e0*/  BRA.DIV UR4, `(.L_x_244) ;  /* 0x0000001204087947 */ /* 0x000fea000b800000 */
[----:B------:R-:W-:-:S13]  /*83f0*/  ELECT P6, URZ, PT ;  /* 0x00000000003f782f */ /* 0x000fda00038c0000 */
.L_x_279:
[----:B------:R-:W-:Y:S04]  /*8400*/  BSSY B0, `(.L_x_245) ;  /* 0x00000e8000007945 */ /* 0x000fe80003800000 */
[----:B------:R-:W-:Y:S05]  /*8410*/  @!P6 BRA `(.L_x_246) ;  /* 0x0000000c0098e947 */ /* 0x000fea0003800000 */
[----:B------:R-:W-:-:S04]  /*8420*/  LOP3.LUT R19, R19, 0x2, RZ, 0xfc, !PT ;  /* 0x0000000213137812 */ /* 0x000fc800078efcff */
[----:B------:R-:W-:-:S13]  /*8430*/  ISETP.NE.AND P0, PT, R19, 0x3, PT ;  /* 0x000000031300780c */ /* 0x000fda0003f05270 */
[----:B------:R-:W-:Y:S05]  /*8440*/  @!P0 BRA `(.L_x_247) ;  /* 0x0000000000048947 */ /* 0x000fea0003800000 */
[----:B------:R-:W-:Y:S01]  /*8450*/  BPT.TRAP 0x1 ;  /* 0x000000040000795c */ /* 0x000fe20000300000 */
.L_x_247:
[----:B------:R-:W0:Y:S01]  /*8460*/  S2R R3, SR_CgaCtaId ;  /* 0x0000000000037919 */ /* 0x000e220000008800 */
[----:B------:R-:W-:-:S04]  /*8470*/  MOV R2, 0x400 ;  /* 0x0000040000027802 */ /* 0x000fc80000000f00 */
[----:B0-----:R-:W-:Y:S02]  /*8480*/  LEA R3, R3, R2, 0x18 ;  /* 0x0000000203037211 */ /* 0x001fe400078ec0ff */
[----:B------:R-:W-:-:S03]  /*8490*/  SHF.L.U32 R2, R0, 0x1f, RZ ;  /* 0x0000001f00027819 */ /* 0x000fc600000006ff */
[----:B------:R-:W-:-:S04]  /*84a0*/  VIADD R3, R3, 0xc8 ;  /* 0x000000c803037836 */ /* 0x000fc80000000000 */
[C---:B------:R-:W-:Y:S02]  /*84b0*/  IMAD R7, R12.reuse, 0x8, R3 ;  /* 0x000000080c077824 */ /* 0x040fe400078e0203 */
[----:B------:R-:W-:Y:S02]  /*84c0*/  VIADD R12, R12, 0x1 ;  /* 0x000000010c0c7836 */ /* 0x000fe40000000000 */
[----:B------:R-:W0:Y:S03]  /*84d0*/  SYNCS.PHASECHK.TRANS64.TRYWAIT P0, [R7+URZ], R2 ;  /* 0x00000002070075a7 */ /* 0x000e26000800017f */
[----:B------:R-:W-:-:S04]  /*84e0*/  ISETP.NE.AND P1, PT, R12, 0x19, PT ;  /* 0x000000190c00780c */ /* 0x000fc80003f25270 */
[----:B------:R-:W-:Y:S02]  /*84f0*/  SEL R5, RZ, 0x1, P1 ;  /* 0x00000001ff057807 */ /* 0x000fe40000800000 */
[----:B------:R-:W-:Y:S02]  /*8500*/  SEL R12, R12, RZ, P1 ;  /* 0x000000ff0c0c7207 */ /* 0x000fe40000800000 */
[----:B------:R-:W-:-:S03]  /*8510*/  LOP3.LUT R5, R0, R5, RZ, 0x3c, !PT ;  /* 0x0000000500057212 */ /* 0x000fc600078e3cff */
[----:B------:R-:W-:Y:S01]  /*8520*/  IMAD R9, R12, 0x8, R3 ;  /* 0x000000080c097824 */ /* 0x000fe200078e0203 */
[----:B------:R-:W-:Y:S01]  /*8530*/  SHF.L.U32 R4, R5, 0x1f, RZ ;  /* 0x0000001f05047819 */ /* 0x000fe200000006ff */
[----:B0-----:R-:W-:Y:S06]  /*8540*/  @!P0 BRA `(.L_x_248) ;  /* 0x0000000c00d08947 */ /* 0x001fec0003800000 */
.L_x_280:
[----:B------:R-:W1:Y:S01]  /*8550*/  SYNCS.PHASECHK.TRANS64.TRYWAIT P0, [R9+URZ], R4 ;  /* 0x00000004090075a7 */ /* 0x000e62000800017f */
[----:B------:R-:W-:-:S05]  /*8560*/  VIADD R0, R12, 0x1 ;  /* 0x000000010c007836 */ /* 0x000fca0000000000 */
[----:B------:R-:W-:-:S04]  /*8570*/  ISETP.NE.AND P1, PT, R0, 0x19, PT ;  /* 0x000000190000780c */ /* 0x000fc80003f25270 */
[----:B0-----:R-:W-:Y:S02]  /*8580*/  SEL R2, RZ, 0x1, P1 ;  /* 0x00000001ff027807 */ /* 0x001fe40000800000 */
[----:B------:R-:W-:Y:S02]  /*8590*/  SEL R0, R0, RZ, P1 ;  /* 0x000000ff00007207 */ /* 0x000fe40000800000 */
[----:B------:R-:W-:-:S03]  /*85a0*/  LOP3.LUT R7, R5, R2, RZ, 0x3c, !PT ;  /* 0x0000000205077212 */ /* 0x000fc600078e3cff */
[----:B------:R-:W-:Y:S01]  /*85b0*/  IMAD R6, R0, 0x8, R3 ;  /* 0x0000000800067824 */ /* 0x000fe200078e0203 */
[----:B------:R-:W-:Y:S01]  /*85c0*/  SHF.L.U32 R5, R7, 0x1f, RZ ;  /* 0x0000001f07057819 */ /* 0x000fe200000006ff */
[----:B-1----:R-:W-:Y:S06]  /*85d0*/  @!P0 BRA `(.L_x_249) ;  /* 0x0000000c00c08947 */ /* 0x002fec0003800000 */
.L_x_281:
[----:B------:R-:W1:Y:S01]  /*85e0*/  SYNCS.PHASECHK.TRANS64.TRYWAIT P0, [R6+URZ], R5 ;  /* 0x00000005060075a7 */ /* 0x000e62000800017f */
[----:B------:R-:W-:-:S05]  /*85f0*/  VIADD R0, R0, 0x1 ;  /* 0x0000000100007836 */ /* 0x000fca0000000000 */
[----:B------:R-:W-:-:S04]  /*8600*/  ISETP.NE.AND P1, PT, R0, 0x19, PT ;  /* 0x000000190000780c */ /* 0x000fc80003f25270 */
[----:B------:R-:W-:Y:S02]  /*8610*/  SEL R2, RZ, 0x1, P1 ;  /* 0x00000001ff027807 */ /* 0x000fe40000800000 */
[----:B------:R-:W-:Y:S02]  /*8620*/  SEL R0, R0, RZ, P1 ;  /* 0x000000ff00007207 */ /* 0x000fe40000800000 */
[----:B------:R-:W-:-:S03]  /*8630*/  LOP3.LUT R7, R7, R2, RZ, 0x3c, !PT ;  /* 0x0000000207077212 */ /* 0x000fc600078e3cff */
[----:B0-----:R-:W-:Y:S01]  /*8640*/  IMAD R9, R0, 0x8, R3 ;  /* 0x0000000800097824 */ /* 0x001fe200078e0203 */
[----:B------:R-:W-:Y:S01]  /*8650*/  SHF.L.U32 R4, R7, 0x1f, RZ ;  /* 0x0000001f07047819 */ /* 0x000fe200000006ff */
[----:B-1----:R-:W-:Y:S06]  /*8660*/  @!P0 BRA `(.L_x_250) ;  /* 0x0000000c00b08947 */ /* 0x002fec0003800000 */
.L_x_282:
        /* <DEDUP_REMOVED lines=9> */
.L_x_283:
        /* <DEDUP_REMOVED lines=9> */
.L_x_284:
        /* <DEDUP_REMOVED lines=9> */
.L_x_285:
        /* <DEDUP_REMOVED lines=9> */
.L_x_286:
        /* <DEDUP_REMOVED lines=9> */
.L_x_287:
        /* <DEDUP_REMOVED lines=9> */
.L_x_288:
        /* <DEDUP_REMOVED lines=9> */
.L_x_289:
        /* <DEDUP_REMOVED lines=9> */
.L_x_290:
        /* <DEDUP_REMOVED lines=9> */
.L_x_291:
        /* <DEDUP_REMOVED lines=9> */
.L_x_292:
        /* <DEDUP_REMOVED lines=9> */
.L_x_293:
        /* <DEDUP_REMOVED lines=9> */
.L_x_294:
        /* <DEDUP_REMOVED lines=9> */
.L_x_295:
        /* <DEDUP_REMOVED lines=9> */
.L_x_296:
        /* <DEDUP_REMOVED lines=9> */
.L_x_297:
        /* <DEDUP_REMOVED lines=9> */
.L_x_298:
        /* <DEDUP_REMOVED lines=9> */
.L_x_299:
        /* <DEDUP_REMOVED lines=9> */
.L_x_300:
        /* <DEDUP_REMOVED lines=9> */
.L_x_301:
        /* <DEDUP_REMOVED lines=9> */
.L_x_302:
[----:B------:R-:W1:Y:S01]  /*91b0*/  SYNCS.PHASECHK.TRANS64.TRYWAIT P0, [R9+URZ], R4 ;  /* 0x00000004090075a7 */ /* 0x000e62000800017f */
[----:B------:R-:W-:-:S05]  /*91c0*/  VIADD R0, R0, 0x1 ;  /* 0x0000000100007836 */ /* 0x000fca0000000000 */
[----:B------:R-:W-:-:S04]  /*91d0*/  ISETP.NE.AND P1, PT, R0, 0x19, PT ;  /* 0x000000190000780c */ /* 0x000fc80003f25270 */
[----:B------:R-:W-:Y:S02]  /*91e0*/  SEL R2, RZ, 0x1, P1 ;  /* 0x00000001ff027807 */ /* 0x000fe40000800000 */
[----:B------:R-:W-:Y:S02]  /*91f0*/  SEL R0, R0, RZ, P1 ;  /* 0x000000ff00007207 */ /* 0x000fe40000800000 */
[----:B------:R-:W-:Y:S01]  /*9200*/  LOP3.LUT R2, R7, R2, RZ, 0x3c, !PT ;  /* 0x0000000207027212 */ /* 0x000fe200078e3cff */
[----:B-1----:R-:W-:Y:S06]  /*9210*/  @!P0 BRA `(.L_x_271) ;  /* 0x0000000800688947 */ /* 0x002fec0003800000 */
.L_x_303:
[----:B------:R-:W-:Y:S01]  /*9220*/  IMAD R3, R0, 0x8, R3 ;  /* 0x0000000800037824 */ /* 0x000fe200078e0203 */
[----:B------:R-:W-:-:S07]  /*9230*/  SHF.L.U32 R0, R2, 0x1f, RZ ;  /* 0x0000001f02007819 */ /* 0x000fce00000006ff */
.L_x_272:
[----:B--2---:R2:W3:Y:S02]  /*9240*/  SYNCS.PHASECHK.TRANS64.TRYWAIT P0, [R3+URZ], R0 ;  /* 0x00000000030075a7 */ /* 0x0044e4000800017f */
[----:B---3--:R-:W-:Y:S05]  /*9250*/  @!P0 NANOSLEEP.SYNCS 0x989680 ;  /* 0x009896800000895d */ /* 0x008fea0003900000 */
[----:B------:R-:W3:Y:S02]  /*9260*/  @!P0 SYNCS.PHASECHK.TRANS64 P0, [R3+URZ], R0 ;  /* 0x00000000030085a7 */ /* 0x000ee4000800007f */
[----:B---3--:R-:W-:Y:S05]  /*9270*/  @!P0 BRA `(.L_x_272) ;  /* 0xfffffffc00f08947 */ /* 0x008fea000383ffff */
.L_x_246:
[----:B------:R-:W-:Y:S05]  /*9280*/  BSYNC B0 ;  /* 0x0000000000007941 */ /* 0x000fea0003800000 */
.L_x_245:
[----:B------:R-:W-:Y:S05]  /*9290*/  EXIT ;  /* 0x000000000000794d */ /* 0x000fea0003800000 */
.L_x_18:
[----:B-1----:R1:W2:Y:S02]  /*92a0*/  SYNCS.PHASECHK.TRANS64.TRYWAIT P1, [R3+URZ], R0 ;  /* 0x00000000030075a7 */ /* 0x0022a4000802017f */
[----:B--2---:R-:W-:Y:S05]  /*92b0*/  @!P1 NANOSLEEP.SYNCS 0x989680 ;  /* 0x009896800000995d */ /* 0x004fea0003900000 */
[----:B------:R-:W2:Y:S02]  /*92c0*/  @!P1 SYNCS.PHASECHK.TRANS64 P1, [R3+URZ], R0 ;  /* 0x00000000030095a7 */ /* 0x000ea4000802007f */
[----:B--2---:R-:W-:Y:S05]  /*92d0*/  @!P1 BRA `(.L_x_18) ;  /* 0xfffffffc00f09947 */ /* 0x004fea000383ffff */
[----:B------:R-:W-:Y:S05]  /*92e0*/  BRA `(.L_x_17) ;  /* 0xffffff8000b87947 */ /* 0x000fea000383ffff */
.L_x_23:
[----:B-1----:R1:W2:Y:S02]  /*92f0*/  SYNCS.PHASECHK.TRANS64.TRYWAIT P1, [R5+URZ], R4 ;  /* 0x00000004050075a7 */ /* 0x0022a4000802017f */
[----:B--2---:R-:W-:Y:S05]  /*9300*/  @!P1 NANOSLEEP.SYNCS 0x989680 ;  /* 0x009896800000995d */ /* 0x004fea0003900000 */
[----:B------:R-:W2:Y:S02]  /*9310*/  @!P1 SYNCS.PHASECHK.TRANS64 P1, [R5+URZ], R4 ;  /* 0x00000004050095a7 */ /* 0x000ea4000802007f */
[----:B--2---:R-:W-:Y:S05]  /*9320*/  @!P1 BRA `(.L_x_23) ;  /* 0xfffffffc00f09947 */ /* 0x004fea000383ffff */
[----:B------:R-:W-:Y:S05]  /*9330*/  BRA `(.L_x_22) ;  /* 0xffffff84005c7947 */ /* 0x000fea000383ffff */
.L_x_232:
[----:B------:R-:W-:Y:S01]  /*9340*/  BSSY B1, `(.L_x_273) ;  /* 0x0000006000017945 */ /* 0x000fe20003800000 */
[----:B------:R-:W-:-:S07]  /*9350*/  IMAD.MOV.U32 R15, RZ, RZ, -0x1 ;  /* 0xffffffffff0f7424 */ /* 0x000fce00078e00ff */
[----:B------:R-:W-:Y:S05]  /*9360*/  WARPSYNC.COLLECTIVE R15, `(.L_x_274) ;  /* 0x000000000f0c7348 */ /* 0x000fea0003c00000 */
[----:B------:R-:W-:Y:S02]  /*9370*/  ELECT P6, UR62, PT ;  /* 0x00000000003e782f */ /* 0x000fe400038c0000 */
[----:B------:R-:W-:Y:S01]  /*9380*/  MOV R14, UR62 ;  /* 0x0000003e000e7c02 */ /* 0x000fe20008000f00 */
[----:B------:R-:W-:Y:S10]  /*9390*/  ENDCOLLECTIVE ;  /* 0x000000000000791b */ /* 0x000ff40003800000 */
.L_x_274:
[----:B------:R-:W-:Y:S05]  /*93a0*/  BSYNC B1 ;  /* 0x0000000000017941 */ /* 0x000fea0003800000 */
.L_x_273:
[----:B------:R-:W-:Y:S05]  /*93b0*/  BRA `(.L_x_275) ;  /* 0xffffffe400587947 */ /* 0x000fea000383ffff */
.L_x_235:
[----:B0-----:R0:W1:Y:S02]  /*93c0*/  SYNCS.PHASECHK.TRANS64.TRYWAIT P1, [R14+URZ+0xc8], R7 ;  /* 0x0000c8070e0075a7 */ /* 0x001064000802017f */
[----:B-1----:R-:W-:Y:S05]  /*93d0*/  @!P1 NANOSLEEP.SYNCS 0x989680 ;  /* 0x009896800000995d */ /* 0x002fea0003900000 */
[----:B------:R-:W1:Y:S02]  /*93e0*/  @!P1 SYNCS.PHASECHK.TRANS64 P1, [R14+URZ+0xc8], R7 ;  /* 0x0000c8070e0095a7 */ /* 0x000e64000802007f */
[----:B-1----:R-:W-:Y:S05]  /*93f0*/  @!P1 BRA `(.L_x_235) ;  /* 0xfffffffc00f09947 */ /* 0x002fea000383ffff */
[----:B------:R-:W-:Y:S05]  /*9400*/  BRA `(.L_x_276) ;  /* 0xffffffe4008c7947 */ /* 0x000fea000383ffff */
.L_x_244:
[----:B------:R-:W-:Y:S01]  /*9410*/  BSSY B0, `(.L_x_277) ;  /* 0x0000006000007945 */ /* 0x000fe20003800000 */
[----:B------:R-:W-:-:S07]  /*9420*/  IMAD.MOV.U32 R15, RZ, RZ, -0x1 ;  /* 0xffffffffff0f7424 */ /* 0x000fce00078e00ff */
[----:B------:R-:W-:Y:S05]  /*9430*/  WARPSYNC.COLLECTIVE R15, `(.L_x_278) ;  /* 0x000000000f0c7348 */ /* 0x000fea0003c00000 */
[----:B------:R-:W-:Y:S02]  /*9440*/  ELECT P6, UR62, PT ;  /* 0x00000000003e782f */ /* 0x000fe400038c0000 */
[----:B------:R-:W-:Y:S01]  /*9450*/  MOV R14, UR62 ;  /* 0x0000003e000e7c02 */ /* 0x000fe20008000f00 */
[----:B------:R-:W-:Y:S10]  /*9460*/  ENDCOLLECTIVE ;  /* 0x000000000000791b */ /* 0x000ff40003800000 */
.L_x_278:
[----:B------:R-:W-:Y:S05]  /*9470*/  BSYNC B0 ;  /* 0x0000000000007941 */ /* 0x000fea0003800000 */
.L_x_277:
[----:B------:R-:W-:Y:S05]  /*9480*/  BRA `(.L_x_279) ;  /* 0xffffffec00dc7947 */ /* 0x000fea000383ffff */
.L_x_248:
[----:B0-----:R0:W1:Y:S02]  /*9490*/  SYNCS.PHASECHK.TRANS64.TRYWAIT P0, [R7+URZ], R2 ;  /* 0x00000002070075a7 */ /* 0x001064000800017f */
[----:B-1----:R-:W-:Y:S05]  /*94a0*/  @!P0 NANOSLEEP.SYNCS 0x989680 ;  /* 0x009896800000895d */ /* 0x002fea0003900000 */
[----:B------:R-:W1:Y:S02]  /*94b0*/  @!P0 SYNCS.PHASECHK.TRANS64 P0, [R7+URZ], R2 ;  /* 0x00000002070085a7 */ /* 0x000e64000800007f */
[----:B-1----:R-:W-:Y:S05]  /*94c0*/  @!P0 BRA `(.L_x_248) ;  /* 0xfffffffc00f08947 */ /* 0x002fea000383ffff */
[----:B------:R-:W-:Y:S05]  /*94d0*/  BRA `(.L_x_280) ;  /* 0xfffffff0001c7947 */ /* 0x000fea000383ffff */
.L_x_249:
[----:B0-----:R0:W1:Y:S02]  /*94e0*/  SYNCS.PHASECHK.TRANS64.TRYWAIT P0, [R9+URZ], R4 ;  /* 0x00000004090075a7 */ /* 0x001064000800017f */
[----:B-1----:R-:W-:Y:S05]  /*94f0*/  @!P0 NANOSLEEP.SYNCS 0x989680 ;  /* 0x009896800000895d */ /* 0x002fea0003900000 */
[----:B------:R-:W1:Y:S02]  /*9500*/  @!P0 SYNCS.PHASECHK.TRANS64 P0, [R9+URZ], R4 ;  /* 0x00000004090085a7 */ /* 0x000e64000800007f */
[----:B-1----:R-:W-:Y:S05]  /*9510*/  @!P0 BRA `(.L_x_249) ;  /* 0xfffffffc00f08947 */ /* 0x002fea000383ffff */
[----:B------:R-:W-:Y:S05]  /*9520*/  BRA `(.L_x_281) ;  /* 0xfffffff0002c7947 */ /* 0x000fea000383ffff */
.L_x_250:
[----:B0-----:R0:W1:Y:S02]  /*9530*/  SYNCS.PHASECHK.TRANS64.TRYWAIT P0, [R6+URZ], R5 ;  /* 0x00000005060075a7 */ /* 0x001064000800017f */
[----:B-1----:R-:W-:Y:S05]  /*9540*/  @!P0 NANOSLEEP.SYNCS 0x989680 ;  /* 0x009896800000895d */ /* 0x002fea0003900000 */
[----:B------:R-:W1:Y:S02]  /*9550*/  @!P0 SYNCS.PHASECHK.TRANS64 P0, [R6+URZ], R5 ;  /* 0x00000005060085a7 */ /* 0x000e64000800007f */
[----:B-1----:R-:W-:Y:S05]  /*9560*/  @!P0 BRA `(.L_x_250) ;  /* 0xfffffffc00f08947 */ /* 0x002fea000383ffff */
[----:B------:R-:W-:Y:S05]  /*9570*/  BRA `(.L_x_282) ;  /* 0xfffffff0003c7947 */ /* 0x000fea000383ffff */
.L_x_251:
[----:B0-----:R0:W1:Y:S02]  /*9580*/  SYNCS.PHASECHK.TRANS64.TRYWAIT P0, [R9+URZ], R4 ;  /* 0x00000004090075a7 */ /* 0x001064000800017f */
[----:B-1----:R-:W-:Y:S05]  /*9590*/  @!P0 NANOSLEEP.SYNCS 0x989680 ;  /* 0x009896800000895d */ /* 0x002fea0003900000 */
[----:B------:R-:W1:Y:S02]  /*95a0*/  @!P0 SYNCS.PHASECHK.TRANS64 P0, [R9+URZ], R4 ;  /* 0x00000004090085a7 */ /* 0x000e64000800007f */
[----:B-1----:R-:W-:Y:S05]  /*95b0*/  @!P0 BRA `(.L_x_251) ;  /* 0xfffffffc00f08947 */ /* 0x002fea000383ffff */
[----:B------:R-:W-:Y:S05]  /*95c0*/  BRA `(.L_x_283) ;  /* 0xfffffff0004c7947 */ /* 0x000fea000383ffff */
.L_x_252:
[----:B0-----:R0:W1:Y:S02]  /*95d0*/  SYNCS.PHASECHK.TRANS64.TRYWAIT P0, [R6+URZ], R5 ;  /* 0x00000005060075a7 */ /* 0x001064000800017f */
[----:B-1----:R-:W-:Y:S05]  /*95e0*/  @!P0 NANOSLEEP.SYNCS 0x989680 ;  /* 0x009896800000895d */ /* 0x002fea0003900000 */
[----:B------:R-:W1:Y:S02]  /*95f0*/  @!P0 SYNCS.PHASECHK.TRANS64 P0, [R6+URZ], R5 ;  /* 0x00000005060085a7 */ /* 0x000e64000800007f */
[----:B-1----:R-:W-:Y:S05]  /*9600*/  @!P0 BRA `(.L_x_252) ;  /* 0xfffffffc00f08947 */ /* 0x002fea000383ffff */
[----:B------:R-:W-:Y:S05]  /*9610*/  BRA `(.L_x_284) ;  /* 0xfffffff0005c7947 */ /* 0x000fea000383ffff */
.L_x_253:
[----:B0-----:R0:W1:Y:S02]  /*9620*/  SYNCS.PHASECHK.TRANS64.TRYWAIT P0, [R9+URZ], R4 ;  /* 0x00000004090075a7 */ /* 0x001064000800017f */
[----:B-1----:R-:W-:Y:S05]  /*9630*/  @!P0 NANOSLEEP.SYNCS 0x989680 ;  /* 0x009896800000895d */ /* 0x002fea0003900000 */
[----:B------:R-:W1:Y:S02]  /*9640*/  @!P0 SYNCS.PHASECHK.TRANS64 P0, [R9+URZ], R4 ;  /* 0x00000004090085a7 */ /* 0x000e64000800007f */
[----:B-1----:R-:W-:Y:S05]  /*9650*/  @!P0 BRA `(.L_x_253) ;  /* 0xfffffffc00f08947 */ /* 0x002fea000383ffff */
[----:B------:R-:W-:Y:S05]  /*9660*/  BRA `(.L_x_285) ;  /* 0xfffffff0006c7947 */ /* 0x000fea000383ffff */
.L_x_254:
[----:B0-----:R0:W1:Y:S02]  /*9670*/  SYNCS.PHASECHK.TRANS64.TRYWAIT P0, [R6+URZ], R5 ;  /* 0x00000005060075a7 */ /* 0x001064000800017f */
[----:B-1----:R-:W-:Y:S05]  /*9680*/  @!P0 NANOSLEEP.SYNCS 0x989680 ;  /* 0x009896800000895d */ /* 0x002fea0003900000 */
[----:B------:R-:W1:Y:S02]  /*9690*/  @!P0 SYNCS.PHASECHK.TRANS64 P0, [R6+URZ], R5 ;  /* 0x00000005060085a7 */ /* 0x000e64000800007f */
[----:B-1----:R-:W-:Y:S05]  /*96a0*/  @!P0 BRA `(.L_x_254) ;  /* 0xfffffffc00f08947 */ /* 0x002fea000383ffff */
[----:B------:R-:W-:Y:S05]  /*96b0*/  BRA `(.L_x_286) ;  /* 0xfffffff0007c7947 */ /* 0x000fea000383ffff */
.L_x_255:
[----:B0-----:R0:W1:Y:S02]  /*96c0*/  SYNCS.PHASECHK.TRANS64.TRYWAIT P0, [R9+URZ], R4 ;  /* 0x00000004090075a7 */ /* 0x001064000800017f */
[----:B-1----:R-:W-:Y:S05]  /*96d0*/  @!P0 NANOSLEEP.SYNCS 0x989680 ;  /* 0x009896800000895d */ /* 0x002fea0003900000 */
[----:B------:R-:W1:Y:S02]  /*96e0*/  @!P0 SYNCS.PHASECHK.TRANS64 P0, [R9+URZ], R4 ;  /* 0x00000004090085a7 */ /* 0x000e64000800007f */
[----:B-1----:R-:W-:Y:S05]  /*96f0*/  @!P0 BRA `(.L_x_255) ;  /* 0xfffffffc00f08947 */ /* 0x002fea000383ffff */
[----:B------:R-:W-:Y:S05]  /*9700*/  BRA `(.L_x_287) ;  /* 0xfffffff0008c7947 */ /* 0x000fea000383ffff */
.L_x_256:
[----:B0-----:R0:W1:Y:S02]  /*9710*/  SYNCS.PHASECHK.TRANS64.TRYWAIT P0, [R6+URZ], R5 ;  /* 0x00000005060075a7 */ /* 0x001064000800017f */
[----:B-1----:R-:W-:Y:S05]  /*9720*/  @!P0 NANOSLEEP.SYNCS 0x989680 ;  /* 0x009896800000895d */ /* 0x002fea0003900000 */
[----:B------:R-:W1:Y:S02]  /*9730*/  @!P0 SYNCS.PHASECHK.TRANS64 P0, [R6+URZ], R5 ;  /* 0x00000005060085a7 */ /* 0x000e64000800007f */
[----:B-1----:R-:W-:Y:S05]  /*9740*/  @!P0 BRA `(.L_x_256) ;  /* 0xfffffffc00f08947 */ /* 0x002fea000383ffff */
[----:B------:R-:W-:Y:S05]  /*9750*/  BRA `(.L_x_288) ;  /* 0xfffffff0009c7947 */ /* 0x000fea000383ffff */
.L_x_257:
[----:B0-----:R0:W1:Y:S02]  /*9760*/  SYNCS.PHASECHK.TRANS64.TRYWAIT P0, [R9+URZ], R4 ;  /* 0x00000004090075a7 */ /* 0x001064000800017f */
[----:B-1----:R-:W-:Y:S05]  /*9770*/  @!P0 NANOSLEEP.SYNCS 0x989680 ;  /* 0x009896800000895d */ /* 0x002fea0003900000 */
[----:B------:R-:W1:Y:S02]  /*9780*/  @!P0 SYNCS.PHASECHK.TRANS64 P0, [R9+URZ], R4 ;  /* 0x00000004090085a7 */ /* 0x000e64000800007f */
[----:B-1----:R-:W-:Y:S05]  /*9790*/  @!P0 BRA `(.L_x_257) ;  /* 0xfffffffc00f08947 */ /* 0x002fea000383ffff */
[----:B------:R-:W-:Y:S05]  /*97a0*/  BRA `(.L_x_289) ;  /* 0xfffffff000ac7947 */ /* 0x000fea000383ffff */
.L_x_258:
[----:B0-----:R0:W1:Y:S02]  /*97b0*/  SYNCS.PHASECHK.TRANS64.TRYWAIT P0, [R6+URZ], R5 ;  /* 0x00000005060075a7 */ /* 0x001064000800017f */
[----:B-1----:R-:W-:Y:S05]  /*97c0*/  @!P0 NANOSLEEP.SYNCS 0x989680 ;  /* 0x009896800000895d */ /* 0x002fea0003900000 */
[----:B------:R-:W1:Y:S02]  /*97d0*/  @!P0 SYNCS.PHASECHK.TRANS64 P0, [R6+URZ], R5 ;  /* 0x00000005060085a7 */ /* 0x000e64000800007f */
[----:B-1----:R-:W-:Y:S05]  /*97e0*/  @!P0 BRA `(.L_x_258) ;  /* 0xfffffffc00f08947 */ /* 0x002fea000383ffff */
[----:B------:R-:W-:Y:S05]  /*97f0*/  BRA `(.L_x_290) ;  /* 0xfffffff000bc7947 */ /* 0x000fea000383ffff */
.L_x_259:
[----:B0-----:R0:W1:Y:S02]  /*9800*/  SYNCS.PHASECHK.TRANS64.TRYWAIT P0, [R9+URZ], R4 ;  /* 0x00000004090075a7 */ /* 0x001064000800017f */
[----:B-1----:R-:W-:Y:S05]  /*9810*/  @!P0 NANOSLEEP.SYNCS 0x989680 ;  /* 0x009896800000895d */ /* 0x002fea0003900000 */
[----:B------:R-:W1:Y:S02]  /*9820*/  @!P0 SYNCS.PHASECHK.TRANS64 P0, [R9+URZ], R4 ;  /* 0x00000004090085a7 */ /* 0x000e64000800007f */
[----:B-1----:R-:W-:Y:S05]  /*9830*/  @!P0 BRA `(.L_x_259) ;  /* 0xfffffffc00f08947 */ /* 0x002fea000383ffff */
[----:B------:R-:W-:Y:S05]  /*9840*/  BRA `(.L_x_291) ;  /* 0xfffffff000cc7947 */ /* 0x000fea000383ffff */
.L_x_260:
[----:B0-----:R0:W1:Y:S02]  /*9850*/  SYNCS.PHASECHK.TRANS64.TRYWAIT P0, [R6+URZ], R5 ;  /* 0x00000005060075a7 */ /* 0x001064000800017f */
[----:B-1----:R-:W-:Y:S05]  /*9860*/  @!P0 NANOSLEEP.SYNCS 0x989680 ;  /* 0x009896800000895d */ /* 0x002fea0003900000 */
[----:B------:R-:W1:Y:S02]  /*9870*/  @!P0 SYNCS.PHASECHK.TRANS64 P0, [R6+URZ], R5 ;  /* 0x00000005060085a7 */ /* 0x000e64000800007f */
[----:B-1----:R-:W-:Y:S05]  /*9880*/  @!P0 BRA `(.L_x_260) ;  /* 0xfffffffc00f08947 */ /* 0x002fea000383ffff */
[----:B------:R-:W-:Y:S05]  /*9890*/  BRA `(.L_x_292) ;  /* 0xfffffff000dc7947 */ /* 0x000fea000383ffff */
.L_x_261:
[----:B0-----:R0:W1:Y:S02]  /*98a0*/  SYNCS.PHASECHK.TRANS64.TRYWAIT P0, [R9+URZ], R4 ;  /* 0x00000004090075a7 */ /* 0x001064000800017f */
[----:B-1----:R-:W-:Y:S05]  /*98b0*/  @!P0 NANOSLEEP.SYNCS 0x989680 ;  /* 0x009896800000895d */ /* 0x002fea0003900000 */
[----:B------:R-:W1:Y:S02]  /*98c0*/  @!P0 SYNCS.PHASECHK.TRANS64 P0, [R9+URZ], R4 ;  /* 0x00000004090085a7 */ /* 0x000e64000800007f */
[----:B-1----:R-:W-:Y:S05]  /*98d0*/  @!P0 BRA `(.L_x_261) ;  /* 0xfffffffc00f08947 */ /* 0x002fea000383ffff */
[----:B------:R-:W-:Y:S05]  /*98e0*/  BRA `(.L_x_293) ;  /* 0xfffffff000ec7947 */ /* 0x000fea000383ffff */
.L_x_262:
[----:B0-----:R0:W1:Y:S02]  /*98f0*/  SYNCS.PHASECHK.TRANS64.TRYWAIT P0, [R6+URZ], R5 ;  /* 0x00000005060075a7 */ /* 0x001064000800017f */
[----:B-1----:R-:W-:Y:S05]  /*9900*/  @!P0 NANOSLEEP.SYNCS 0x989680 ;  /* 0x009896800000895d */ /* 0x002fea0003900000 */
[----:B------:R-:W1:Y:S02]  /*9910*/  @!P0 SYNCS.PHASECHK.TRANS64 P0, [R6+URZ], R5 ;  /* 0x00000005060085a7 */ /* 0x000e64000800007f */
[----:B-1----:R-:W-:Y:S05]  /*9920*/  @!P0 BRA `(.L_x_262) ;  /* 0xfffffffc00f08947 */ /* 0x002fea000383ffff */
[----:B------:R-:W-:Y:S05]  /*9930*/  BRA `(.L_x_294) ;  /* 0xfffffff000fc7947 */ /* 0x000fea000383ffff */
.L_x_263:
[----:B0-----:R0:W1:Y:S02]  /*9940*/  SYNCS.PHASECHK.TRANS64.TRYWAIT P0, [R9+URZ], R4 ;  /* 0x00000004090075a7 */ /* 0x001064000800017f */
[----:B-1----:R-:W-:Y:S05]  /*9950*/  @!P0 NANOSLEEP.SYNCS 0x989680 ;  /* 0x009896800000895d */ /* 0x002fea0003900000 */
[----:B------:R-:W1:Y:S02]  /*9960*/  @!P0 SYNCS.PHASECHK.TRANS64 P0, [R9+URZ], R4 ;  /* 0x00000004090085a7 */ /* 0x000e64000800007f */
[----:B-1----:R-:W-:Y:S05]  /*9970*/  @!P0 BRA `(.L_x_263) ;  /* 0xfffffffc00f08947 */ /* 0x002fea000383ffff */
[----:B------:R-:W-:Y:S05]  /*9980*/  BRA `(.L_x_295) ;  /* 0xfffffff4000c7947 */ /* 0x000fea000383ffff */
.L_x_264:
[----:B0-----:R0:W1:Y:S02]  /*9990*/  SYNCS.PHASECHK.TRANS64.TRYWAIT P0, [R6+URZ], R5 ;  /* 0x00000005060075a7 */ /* 0x001064000800017f */
[----:B-1----:R-:W-:Y:S05]  /*99a0*/  @!P0 NANOSLEEP.SYNCS 0x989680 ;  /* 0x009896800000895d */ /* 0x002fea0003900000 */
[----:B------:R-:W1:Y:S02]  /*99b0*/  @!P0 SYNCS.PHASECHK.TRANS64 P0, [R6+URZ], R5 ;  /* 0x00000005060085a7 */ /* 0x000e64000800007f */
[----:B-1----:R-:W-:Y:S05]  /*99c0*/  @!P0 BRA `(.L_x_264) ;  /* 0xfffffffc00f08947 */ /* 0x002fea000383ffff */
[----:B------:R-:W-:Y:S05]  /*99d0*/  BRA `(.L_x_296) ;  /* 0xfffffff4001c7947 */ /* 0x000fea000383ffff */
.L_x_265:
[----:B0-----:R0:W1:Y:S02]  /*99e0*/  SYNCS.PHASECHK.TRANS64.TRYWAIT P0, [R9+URZ], R4 ;  /* 0x00000004090075a7 */ /* 0x001064000800017f */
[----:B-1----:R-:W-:Y:S05]  /*99f0*/  @!P0 NANOSLEEP.SYNCS 0x989680 ;  /* 0x009896800000895d */ /* 0x002fea0003900000 */
[----:B------:R-:W1:Y:S02]  /*9a00*/  @!P0 SYNCS.PHASECHK.TRANS64 P0, [R9+URZ], R4 ;  /* 0x00000004090085a7 */ /* 0x000e64000800007f */
[----:B-1----:R-:W-:Y:S05]  /*9a10*/  @!P0 BRA `(.L_x_265) ;  /* 0xfffffffc00f08947 */ /* 0x002fea000383ffff */
[----:B------:R-:W-:Y:S05]  /*9a20*/  BRA `(.L_x_297) ;  /* 0xfffffff4002c7947 */ /* 0x000fea000383ffff */
.L_x_266:
[----:B0-----:R0:W1:Y:S02]  /*9a30*/  SYNCS.PHASECHK.TRANS64.TRYWAIT P0, [R6+URZ], R5 ;  /* 0x00000005060075a7 */ /* 0x001064000800017f */
[----:B-1----:R-:W-:Y:S05]  /*9a40*/  @!P0 NANOSLEEP.SYNCS 0x989680 ;  /* 0x009896800000895d */ /* 0x002fea0003900000 */
[----:B------:R-:W1:Y:S02]  /*9a50*/  @!P0 SYNCS.PHASECHK.TRANS64 P0, [R6+URZ], R5 ;  /* 0x00000005060085a7 */ /* 0x000e64000800007f */
[----:B-1----:R-:W-:Y:S05]  /*9a60*/  @!P0 BRA `(.L_x_266) ;  /* 0xfffffffc00f08947 */ /* 0x002fea000383ffff */
[----:B------:R-:W-:Y:S05]  /*9a70*/  BRA `(.L_x_298) ;  /* 0xfffffff4003c7947 */ /* 0x000fea000383ffff */
.L_x_267:
[----:B0-----:R0:W1:Y:S02]  /*9a80*/  SYNCS.PHASECHK.TRANS64.TRYWAIT P0, [R9+URZ], R4 ;  /* 0x00000004090075a7 */ /* 0x001064000800017f */
[----:B-1----:R-:W-:Y:S05]  /*9a90*/  @!P0 NANOSLEEP.SYNCS 0x989680 ;  /* 0x009896800000895d */ /* 0x002fea0003900000 */
[----:B------:R-:W1:Y:S02]  /*9aa0*/  @!P0 SYNCS.PHASECHK.TRANS64 P0, [R9+URZ], R4 ;  /* 0x00000004090085a7 */ /* 0x000e64000800007f */
[----:B-1----:R-:W-:Y:S05]  /*9ab0*/  @!P0 BRA `(.L_x_267) ;  /* 0xfffffffc00f08947 */ /* 0x002fea000383ffff */
[----:B------:R-:W-:Y:S05]  /*9ac0*/  BRA `(.L_x_299) ;  /* 0xfffffff4004c7947 */ /* 0x000fea000383ffff */
.L_x_268:
[----:B0-----:R0:W1:Y:S02]  /*9ad0*/  SYNCS.PHASECHK.TRANS64.TRYWAIT P0, [R6+URZ], R5 ;  /* 0x00000005060075a7 */ /* 0x001064000800017f */
[----:B-1----:R-:W-:Y:S05]  /*9ae0*/  @!P0 NANOSLEEP.SYNCS 0x989680 ;  /* 0x009896800000895d */ /* 0x002fea0003900000 */
[----:B------:R-:W1:Y:S02]  /*9af0*/  @!P0 SYNCS.PHASECHK.TRANS64 P0, [R6+URZ], R5 ;  /* 0x00000005060085a7 */ /* 0x000e64000800007f */
[----:B-1----:R-:W-:Y:S05]  /*9b00*/  @!P0 BRA `(.L_x_268) ;  /* 0xfffffffc00f08947 */ /* 0x002fea000383ffff */
[----:B------:R-:W-:Y:S05]  /*9b10*/  BRA `(.L_x_300) ;  /* 0xfffffff4005c7947 */ /* 0x000fea000383ffff */
.L_x_269:
[----:B0-----:R0:W1:Y:S02]  /*9b20*/  SYNCS.PHASECHK.TRANS64.TRYWAIT P0, [R9+URZ], R4 ;  /* 0x00000004090075a7 */ /* 0x001064000800017f */
[----:B-1----:R-:W-:Y:S05]  /*9b30*/  @!P0 NANOSLEEP.SYNCS 0x989680 ;  /* 0x009896800000895d */ /* 0x002fea0003900000 */
[----:B------:R-:W1:Y:S02]  /*9b40*/  @!P0 SYNCS.PHASECHK.TRANS64 P0, [R9+URZ], R4 ;  /* 0x00000004090085a7 */ /* 0x000e64000800007f */
[----:B-1----:R-:W-:Y:S05]  /*9b50*/  @!P0 BRA `(.L_x_269) ;  /* 0xfffffffc00f08947 */ /* 0x002fea000383ffff */
[----:B------:R-:W-:Y:S05]  /*9b60*/  BRA `(.L_x_301) ;  /* 0xfffffff4006c7947 */ /* 0x000fea000383ffff */
.L_x_270:
[----:B0-----:R0:W1:Y:S02]  /*9b70*/  SYNCS.PHASECHK.TRANS64.TRYWAIT P0, [R6+URZ], R5 ;  /* 0x00000005060075a7 */ /* 0x001064000800017f */
[----:B-1----:R-:W-:Y:S05]  /*9b80*/  @!P0 NANOSLEEP.SYNCS 0x989680 ;  /* 0x009896800000895d */ /* 0x002fea0003900000 */
[----:B------:R-:W1:Y:S02]  /*9b90*/  @!P0 SYNCS.PHASECHK.TRANS64 P0, [R6+URZ], R5 ;  /* 0x00000005060085a7 */ /* 0x000e64000800007f */
[----:B-1----:R-:W-:Y:S05]  /*9ba0*/  @!P0 BRA `(.L_x_270) ;  /* 0xfffffffc00f08947 */ /* 0x002fea000383ffff */
[----:B------:R-:W-:Y:S05]  /*9bb0*/  BRA `(.L_x_302) ;  /* 0xfffffff4007c7947 */ /* 0x000fea000383ffff */
.L_x_271:
[----:B-1----:R1:W2:Y:S02]  /*9bc0*/  SYNCS.PHASECHK.TRANS64.TRYWAIT P0, [R9+URZ], R4 ;  /* 0x00000004090075a7 */ /* 0x0022a4000800017f */
[----:B--2---:R-:W-:Y:S05]  /*9bd0*/  @!P0 NANOSLEEP.SYNCS 0x989680 ;  /* 0x009896800000895d */ /* 0x004fea0003900000 */
[----:B------:R-:W2:Y:S02]  /*9be0*/  @!P0 SYNCS.PHASECHK.TRANS64 P0, [R9+URZ], R4 ;  /* 0x00000004090085a7 */ /* 0x000ea4000800007f */
[----:B--2---:R-:W-:Y:S05]  /*9bf0*/  @!P0 BRA `(.L_x_271) ;  /* 0xfffffffc00f08947 */ /* 0x004fea000383ffff */
[----:B------:R-:W-:Y:S05]  /*9c00*/  BRA `(.L_x_303) ;  /* 0xfffffff400847947 */ /* 0x000fea000383ffff */
.L_x_304:
[----:B------:R-:W-:-:S00]  /*9c10*/  BRA `(.L_x_304) ;  /* 0xfffffffc00fc7947 */ /* 0x000fc0000383ffff */
[----:B------:R-:W-:-:S00]  /*9c20*/  NOP ;  /* 0x0000000000007918 */ /* 0x000fc00000000000 */
        /* <DEDUP_REMOVED lines=13> */
.L_x_305:


//--------------------- .nv.global.init           --------------------------
	.section	.nv.global.init,"aw",@progbits
.nv.global.init:
	.type		$str$22,@object
	.size		$str$22,($str$23 - $str$22)
$str$22:
        /*0000*/ 	.byte	0x6b, 0x5f, 0x74, 0x69, 0x6c, 0x65, 0x5f, 0x63, 0x6f, 0x75, 0x6e, 0x74, 0x20, 0x3e, 0x3d, 0x20
        /*0010*/ 	.byte	0x31, 0x00
	.type		$str$23,@object
	.size		$str$23,(__unnamed_1 - $str$23)
$str$23:
        /*0012*/ 	.byte	0x2f, 0x74, 0x6d, 0x70, 0x2f, 0x63, 0x75, 0x74, 0x6c, 0x61, 0x73, 0x73, 0x5f, 0x73, 0x77, 0x65
        /*0022*/ 	.byte	0x65, 0x70, 0x5f, 0x73, 0x72, 0x63, 0x2f, 0x69, 0x6e, 0x63, 0x6c, 0x75, 0x64, 0x65, 0x2f, 0x63
        /*0032*/ 	.byte	0x75, 0x74, 0x6c, 0x61, 0x73, 0x73, 0x2f, 0x67, 0x65, 0x6d, 0x6d, 0x2f, 0x63, 0x6f, 0x6c, 0x6c
        /*0042*/ 	.byte	0x65, 0x63, 0x74, 0x69, 0x76, 0x65, 0x2f, 0x73, 0x6d, 0x39, 0x30, 0x5f, 0x6d, 0x6d, 0x61, 0x5f
        /*0052*/ 	.byte	0x74, 0x6d, 0x61, 0x5f, 0x67, 0x6d, 0x6d, 0x61, 0x5f, 0x73, 0x73, 0x5f, 0x77, 0x61, 0x72, 0x70
        /*0062*/ 	.byte	0x73, 0x70, 0x65, 0x63, 0x69, 0x61, 0x6c, 0x69, 0x7a, 0x65, 0x64, 0x2e, 0x68, 0x70, 0x70, 0x00
	.type		__unnamed_1,@object
	.size		__unnamed_1,(.L_0 - __unnamed_1)
__unnamed_1:
        /*0072*/ 	.byte	0x76, 0x6f, 0x69, 0x64, 0x20, 0x63, 0x75, 0x74, 0x6c, 0x61, 0x73, 0x73, 0x3a, 0x3a, 0x67, 0x65
        /* <DEDUP_REMOVED lines=171> */
        /*0b32*/ 	.byte	0x75, 0x74, 0x65, 0x3a, 0x3a, 0x69, 0x64, 0x65, 0x6e, 0x74, 0x69, 0x74, 0x79, 0x5d, 0x00
.L_0:


//--------------------- .nv.shared._ZN7cutlass13device_kernelINS_4gemm6kernel13GemmUniversalIN4cute5tupleIJiiiiEEENS1_10collective13CollectiveMmaINS1_34MainloopSm90TmaGmmaWarpSpecializedILi25ENS5_IJNS4_1CILi1EEESB_SB_EEENS1_35KernelTmaWarpSpecializedCooperativeEEENS5_IJNSA_ILi192EEENSA_ILi96EEENSA_ILi32EEEEEEaNS5_IJlSB_lEEEaSJ_NS4_8TiledMMAINS4_8MMA_AtomIJNS4_4SM904GMMA26MMA_64x96x32_S32S8S8_SS_TNEEEENS4_6LayoutINS5_IJNSA_ILi2EEESB_SB_EEENS5_IJSB_NSA_ILi0EEEST_EEEEENS5_IJNS4_10UnderscoreESW_SW_EEEEENS4_13SM90_TMA_LOADENS4_14ComposedLayoutINS4_7SwizzleILi1ELi4ELi3EEENS4_18smem_ptr_flag_bitsILi8EEENSQ_INS5_IJNSA_ILi8EEESH_EEENS5_IJSH_SB_EEEEEEEvNS4_8identityESZ_S19_vS1A_EENS_8epilogue10collective6detail29Sm90TmaWarpSpecializedAdapterINS1D_15DefaultEpilogueIaSJ_SJ_NS1C_6thread17LinearCombinationIaLi1EiiLNS1H_9ScaleType4KindE0ELNS_15FloatRoundStyleE2EaEENS1_15EpilogueDefaultEEEEEvvEEEEvNT_6ParamsE --------------------------
	.section	.nv.shared._ZN7cutlass13device_kernelINS_4gemm6kernel13GemmUniversalIN4cute5tupleIJiiiiEEENS1_10collective13CollectiveMmaINS1_34MainloopSm90TmaGmmaWarpSpecializedILi25ENS5_IJNS4_1CILi1EEESB_SB_EEENS1_35KernelTmaWarpSpecializedCooperativeEEENS5_IJNSA_ILi192EEENSA_ILi96EEENSA_ILi32EEEEEEaNS5_IJlSB_lEEEaSJ_NS4_8TiledMMAINS4_8MMA_AtomIJNS4_4SM904GMMA26MMA_64x96x32_S32S8S8_SS_TNEEEENS4_6LayoutINS5_IJNSA_ILi2EEESB_SB_EEENS5_IJSB_NSA_ILi0EEEST_EEEEENS5_IJNS4_10UnderscoreESW_SW_EEEEENS4_13SM90_TMA_LOADENS4_14ComposedLayoutINS4_7SwizzleILi1ELi4ELi3EEENS4_18smem_ptr_flag_bitsILi8EEENSQ_INS5_IJNSA_ILi8EEESH_EEENS5_IJSH_SB_EEEEEEEvNS4_8identityESZ_S19_vS1A_EENS_8epilogue10collective6detail29Sm90TmaWarpSpecializedAdapterINS1D_15DefaultEpilogueIaSJ_SJ_NS1C_6thread17LinearCombinationIaLi1EiiLNS1H_9ScaleType4KindE0ELNS_15FloatRoundStyleE2EaEENS1_15EpilogueDefaultEEEEEvvEEEEvNT_6ParamsE,"aw",@nobits
	.sectionflags	@""
	.align	16
	.zero		1024


//--------------------- .nv.shared.reserved.0     --------------------------
	.section	.nv.shared.reserved.0,"aw",@nobits
	.weak		__nv_reservedSMEM_offset_0_alias
	.size		__nv_reservedSMEM_offset_0_alias, 0, 0
	.other		__nv_reservedSMEM_offset_0_alias,@"STO_CUDA_RESERVED_SHARED STV_DEFAULT"
__nv_reservedSMEM_offset_0_alias:
	.zero		0


//--------------------- .nv.global                --------------------------
	.section	.nv.global,"aw",@nobits
.nv.global:
	.type		_ZN39_INTERNAL_672f1395_4_k_cu_df33af56_92324cute1_E,@object
	.size		_ZN39_INTERNAL_672f1395_4_k_cu_df33af56_92324cute1_E,(_ZN39_INTERNAL_672f1395_4_k_cu_df33af56_92324cuda3std3__45__cpo6cbeginE - _ZN39_INTERNAL_672f1395_4_k_cu_df33af56_92324cute1_E)
_ZN39_INTERNAL_672f1395_4_k_cu_df33af56_92324cute1_E:
	.zero		1
	.type		_ZN39_INTERNAL_672f1395_4_k_cu_df33af56_92324cuda3std3__45__cpo6cbeginE,@object
	.size		_ZN39_INTERNAL_672f1395_4_k_cu_df33af56_92324cuda3std3__45__cpo6cbeginE,(_ZN39_INTERNAL_672f1395_4_k_cu_df33af56_92324cuda3std3__48in_placeE - _ZN39_INTERNAL_672f1395_4_k_cu_df33af56_92324cuda3std3__45__cpo6cbeginE)
_ZN39_INTERNAL_672f1395_4_k_cu_df33af56_92324cuda3std3__45__cpo6cbeginE:
	.zero		1
	.type		_ZN39_INTERNAL_672f1395_4_k_cu_df33af56_92324cuda3std3__48in_placeE,@object
	.size		_ZN39_INTERNAL_672f1395_4_k_cu_df33af56_92324cuda3std3__48in_placeE,(_ZN39_INTERNAL_672f1395_4_k_cu_df33af56_92324cuda3std6ranges3__45__cpo9iter_moveE - _ZN39_INTERNAL_672f1395_4_k_cu_df33af56_92324cuda3std3__48in_placeE)
_ZN39_INTERNAL_672f1395_4_k_cu_df33af56_92324cuda3std3__48in_placeE:
	.zero		1
	.type		_ZN39_INTERNAL_672f1395_4_k_cu_df33af56_92324cuda3std6ranges3__45__cpo9iter_moveE,@object
	.size		_ZN39_INTERNAL_672f1395_4_k_cu_df33af56_92324cuda3std6ranges3__45__cpo9iter_moveE,(_ZN39_INTERNAL_672f1395_4_k_cu_df33af56_92324cuda3std3__45__cpo5beginE - _ZN39_INTERNAL_672f1395_4_k_cu_df33af56_92324cuda3std6ranges3__45__cpo9iter_moveE)
_ZN39_INTERNAL_672f1395_4_k_cu_df33af56_92324cuda3std6ranges3__45__cpo9iter_moveE:
	.zero		1
	.type		_ZN39_INTERNAL_672f1395_4_k_cu_df33af56_92324cuda3std3__45__cpo5beginE,@object
	.size		_ZN39_INTERNAL_672f1395_4_k_cu_df33af56_92324cuda3std3__45__cpo5beginE,(_ZN39_INTERNAL_672f1395_4_k_cu_df33af56_92324cuda3std3__441_GLOBAL__N__672f1395_4_k_cu_df33af56_92326ignoreE - _ZN39_INTERNAL_672f1395_4_k_cu_df33af56_92324cuda3std3__45__cpo5beginE)
_ZN39_INTERNAL_672f1395_4_k_cu_df33af56_92324cuda3std3__45__cpo5beginE:
	.zero		1
	.type		_ZN39_INTERNAL_672f1395_4_k_cu_df33af56_92324cuda3std3__441_GLOBAL__N__672f1395_4_k_cu_df33af56_92326ignoreE,@object
	.size		_ZN39_INTERNAL_672f1395_4_k_cu_df33af56_92324cuda3std3__441_GLOBAL__N__672f1395_4_k_cu_df33af56_92326ignoreE,(_ZN39_INTERNAL_672f1395_4_k_cu_df33af56_92324cute7productE - _ZN39_INTERNAL_672f1395_4_k_cu_df33af56_92324cuda3std3__441_GLOBAL__N__672f1395_4_k_cu_df33af56_92326ignoreE)
_ZN39_INTERNAL_672f1395_4_k_cu_df33af56_92324cuda3std3__441_GLOBAL__N__672f1395_4_k_cu_df33af56_92326ignoreE:
	.zero		1
	.type		_ZN39_INTERNAL_672f1395_4_k_cu_df33af56_92324cute7productE,@object
	.size		_ZN39_INTERNAL_672f1395_4_k_cu_df33af56_92324cute7productE,(_ZN39_INTERNAL_672f1395_4_k_cu_df33af56_92324cuda3std3__45__cpo3endE - _ZN39_INTERNAL_672f1395_4_k_cu_df33af56_92324cute7productE)
_ZN39_INTERNAL_672f1395_4_k_cu_df33af56_92324cute7productE:
	.zero		1
	.type		_ZN39_INTERNAL_672f1395_4_k_cu_df33af56_92324cuda3std3__45__cpo3endE,@object
	.size		_ZN39_INTERNAL_672f1395_4_k_cu_df33af56_92324cuda3std3__45__cpo3endE,(_ZN39_INTERNAL_672f1395_4_k_cu_df33af56_92324cuda3std3__419piecewise_constructE - _ZN39_INTERNAL_672f1395_4_k_cu_df33af56_92324cuda3std3__45__cpo3endE)
_ZN39_INTERNAL_672f1395_4_k_cu_df33af56_92324cuda3std3__45__cpo3endE:
	.zero		1
	.type		_ZN39_INTERNAL_672f1395_4_k_cu_df33af56_92324cuda3std3__419piecewise_constructE,@object
	.size		_ZN39_INTERNAL_672f1395_4_k_cu_df33af56_92324cuda3std3__419piecewise_constructE,(_ZN39_INTERNAL_672f1395_4_k_cu_df33af56_92324cuda3std3__45__cpo4cendE - _ZN39_INTERNAL_672f1395_4_k_cu_df33af56_92324cuda3std3__419piecewise_constructE)
_ZN39_INTERNAL_672f1395_4_k_cu_df33af56_92324cuda3std3__419piecewise_constructE:
	.zero		1
	.type		_ZN39_INTERNAL_672f1395_4_k_cu_df33af56_92324cuda3std3__45__cpo4cendE,@object
	.size		_ZN39_INTERNAL_672f1395_4_k_cu_df33af56_92324cuda3std3__45__cpo4cendE,(_ZN39_INTERNAL_672f1395_4_k_cu_df33af56_92324cuda3std6ranges3__45__cpo4swapE - _ZN39_INTERNAL_672f1395_4_k_cu_df33af56_92324cuda3std3__45__cpo4cendE)
_ZN39_INTERNAL_672f1395_4_k_cu_df33af56_92324cuda3std3__45__cpo4cendE:
	.zero		1
	.type		_ZN39_INTERNAL_672f1395_4_k_cu_df33af56_92324cuda3std6ranges3__45__cpo4swapE,@object
	.size		_ZN39_INTERNAL_672f1395_4_k_cu_df33af56_92324cuda3std6ranges3__45__cpo4swapE,(.L_8 - _ZN39_INTERNAL_672f1395_4_k_cu_df33af56_92324cuda3std6ranges3__45__cpo4swapE)
_ZN39_INTERNAL_672f1395_4_k_cu_df33af56_92324cuda3std6ranges3__45__cpo4swapE:
	.zero		1
.L_8:


//--------------------- .nv.constant0._ZN7cutlass13device_kernelINS_4gemm6kernel13GemmUniversalIN4cute5tupleIJiiiiEEENS1_10collective13CollectiveMmaINS1_34MainloopSm90TmaGmmaWarpSpecializedILi25ENS5_IJNS4_1CILi1EEESB_SB_EEENS1_35KernelTmaWarpSpecializedCooperativeEEENS5_IJNSA_ILi192EEENSA_ILi96EEENSA_ILi32EEEEEEaNS5_IJlSB_lEEEaSJ_NS4_8TiledMMAINS4_8MMA_AtomIJNS4_4SM904GMMA26MMA_64x96x32_S32S8S8_SS_TNEEEENS4_6LayoutINS5_IJNSA_ILi2EEESB_SB_EEENS5_IJSB_NSA_ILi0EEEST_EEEEENS5_IJNS4_10UnderscoreESW_SW_EEEEENS4_13SM90_TMA_LOADENS4_14ComposedLayoutINS4_7SwizzleILi1ELi4ELi3EEENS4_18smem_ptr_flag_bitsILi8EEENSQ_INS5_IJNSA_ILi8EEESH_EEENS5_IJSH_SB_EEEEEEEvNS4_8identityESZ_S19_vS1A_EENS_8epilogue10collective6detail29Sm90TmaWarpSpecializedAdapterINS1D_15DefaultEpilogueIaSJ_SJ_NS1C_6thread17LinearCombinationIaLi1EiiLNS1H_9ScaleType4KindE0ELNS_15FloatRoundStyleE2EaEENS1_15EpilogueDefaultEEEEEvvEEEEvNT_6ParamsE --------------------------
	.section	.nv.constant0._ZN7cutlass13device_kernelINS_4gemm6kernel13GemmUniversalIN4cute5tupleIJiiiiEEENS1_10collective13CollectiveMmaINS1_34MainloopSm90TmaGmmaWarpSpecializedILi25ENS5_IJNS4_1CILi1EEESB_SB_EEENS1_35KernelTmaWarpSpecializedCooperativeEEENS5_IJNSA_ILi192EEENSA_ILi96EEENSA_ILi32EEEEEEaNS5_IJlSB_lEEEaSJ_NS4_8TiledMMAINS4_8MMA_AtomIJNS4_4SM904GMMA26MMA_64x96x32_S32S8S8_SS_TNEEEENS4_6LayoutINS5_IJNSA_ILi2EEESB_SB_EEENS5_IJSB_NSA_ILi0EEEST_EEEEENS5_IJNS4_10UnderscoreESW_SW_EEEEENS4_13SM90_TMA_LOADENS4_14ComposedLayoutINS4_7SwizzleILi1ELi4ELi3EEENS4_18smem_ptr_flag_bitsILi8EEENSQ_INS5_IJNSA_ILi8EEESH_EEENS5_IJSH_SB_EEEEEEEvNS4_8identityESZ_S19_vS1A_EENS_8epilogue10collective6detail29Sm90TmaWarpSpecializedAdapterINS1D_15DefaultEpilogueIaSJ_SJ_NS1C_6thread17LinearCombinationIaLi1EiiLNS1H_9ScaleType4KindE0ELNS_15FloatRoundStyleE2EaEENS1_15EpilogueDefaultEEEEEvvEEEEvNT_6ParamsE,"a",@progbits
	.sectionflags	@""
	.align	4
.nv.constant0._ZN7cutlass13device_kernelINS_4gemm6kernel13GemmUniversalIN4cute5tupleIJiiiiEEENS1_10collective13CollectiveMmaINS1_34MainloopSm90TmaGmmaWarpSpecializedILi25ENS5_IJNS4_1CILi1EEESB_SB_EEENS1_35KernelTmaWarpSpecializedCooperativeEEENS5_IJNSA_ILi192EEENSA_ILi96EEENSA_ILi32EEEEEEaNS5_IJlSB_lEEEaSJ_NS4_8TiledMMAINS4_8MMA_AtomIJNS4_4SM904GMMA26MMA_64x96x32_S32S8S8_SS_TNEEEENS4_6LayoutINS5_IJNSA_ILi2EEESB_SB_EEENS5_IJSB_NSA_ILi0EEEST_EEEEENS5_IJNS4_10UnderscoreESW_SW_EEEEENS4_13SM90_TMA_LOADENS4_14ComposedLayoutINS4_7SwizzleILi1ELi4ELi3EEENS4_18smem_ptr_flag_bitsILi8EEENSQ_INS5_IJNSA_ILi8EEESH_EEENS5_IJSH_SB_EEEEEEEvNS4_8identityESZ_S19_vS1A_EENS_8epilogue10collective6detail29Sm90TmaWarpSpecializedAdapterINS1D_15DefaultEpilogueIaSJ_SJ_NS1C_6thread17LinearCombinationIaLi1EiiLNS1H_9ScaleType4KindE0ELNS_15FloatRoundStyleE2EaEENS1_15EpilogueDefaultEEEEEvvEEEEvNT_6ParamsE:
	.zero		1664


//--------------------- SYMBOLS --------------------------

	.type		.nv.reservedSmem.offset0,@object
	.size		.nv.reservedSmem.offset0,0x4
	.type		__assertfail,@function
